	.target	sm_100a

	.elftype	@"ET_EXEC"


//--------------------- .note.nv.tkinfo           --------------------------
	.section	.note.nv.tkinfo,"",@"SHT_NOTE"
	.sectionflags	@"SHF_NOTE_NV_TKINFO"
	.tkinfo
        /*0018*/ 	.word	0x00000002
        /*0030*/ 	.string	""
        /*0030*/ 	.string	"ptxas"
        /*0030*/ 	.string	"Cuda compilation tools, release 13.0, V13.0.88"
        /*0030*/ 	.string	"Build cuda_13.0.r13.0/compiler.36424714_0"
        /*0030*/ 	.string	"-arch sm_100a -m 64 "



//--------------------- .note.nv.cuinfo           --------------------------
	.section	.note.nv.cuinfo,"",@"SHT_NOTE"
	.sectionflags	@"SHF_NOTE_NV_CUINFO"
        /*0018*/ 	.short	0x0002
        /*001a*/ 	.short	0x0064
        /*001c*/ 	.short	0x0082
	.zero		2


//--------------------- .nv.info                  --------------------------
	.section	.nv.info,"",@"SHT_CUDA_INFO"
	.align	4


	//----- nvinfo : EIATTR_REGCOUNT
	.align		4
        /*0000*/ 	.byte	0x04, 0x2f
        /*0002*/ 	.short	(.L_19 - .L_18)
	.align		4
.L_18:
        /*0004*/ 	.word	index@(_ZN7cutlass13device_kernelINS_4gemm6kernel13GemmUniversalIN4cute5tupleIJiiiiEEENS1_10collective13CollectiveMmaINS1_35MainloopSm100TmaUmmaWarpSpecializedILi4ELi2ELi4ENS5_IJNS4_1CILi1EEESB_SB_EEEEENS5_IJNSA_ILi128EEENSA_ILi64EEESF_EEENS_12float_e5m2_tENS5_IJlSB_lEEESH_SI_NS4_8TiledMMAINS4_8MMA_AtomIJNS4_10MMA_TraitsINS4_19SM100_MMA_F8F6F4_SSEJSH_SH_fSE_SF_NS4_17integral_constantINS4_4UMMA5MajorELSP_0EEESQ_NSN_INSO_7ScaleInELSR_0EEESS_EEEEEENS4_6LayoutISC_NS5_IJNSA_ILi0EEESW_SW_EEEEENS5_IJNS4_10UnderscoreESZ_SZ_EEEEENS4_13SM90_TMA_LOADENS4_14ComposedLayoutINS4_7SwizzleILi2ELi4ELi3EEENS4_18smem_ptr_flag_bitsILi8EEENSV_INS5_IJNSA_ILi8EEESF_EEENS5_IJSF_SB_EEEEEEEvNS4_8identityES12_S1C_vS1D_EENS_8epilogue10collective18CollectiveEpilogueINS1F_23Sm100TmaWarpSpecializedILi1ELi1ELi64ELb0ELb0EEEJSG_NS5_IJNSV_ISE_SB_EENSV_ISF_SB_EEEEESH_SI_SH_SI_NS1F_6fusion15FusionCallbacksIS1J_NS1N_17LinearCombinationISH_fSH_fLNS_15FloatRoundStyleE2EEESG_S1M_JEEENS4_5SM1004TMEM4LOAD26SM100_TMEM_LOAD_32dp32b64xES12_S1C_NS4_39AutoVectorizingCopyWithAssumedAlignmentILi128EEENS4_14SM90_TMA_STOREES1C_S1Y_S1Y_EEEvvEEEEvNT_6ParamsE)
        /*0008*/ 	.word	0x000000c2


	//----- nvinfo : EIATTR_FRAME_SIZE
	.align		4
.L_19:
        /*000c*/ 	.byte	0x04, 0x11
        /*000e*/ 	.short	(.L_21 - .L_20)
	.align		4
.L_20:
        /*0010*/ 	.word	index@($__internal_2_$__cuda_sm10x_tcgen05_guardrail_trap_unallocated_columns_being_dealloced)
        /*0014*/ 	.word	0x00000000


	//----- nvinfo : EIATTR_FRAME_SIZE
	.align		4
.L_21:
        /*0018*/ 	.byte	0x04, 0x11
        /*001a*/ 	.short	(.L_23 - .L_22)
	.align		4
.L_22:
        /*001c*/ 	.word	index@($__internal_1_$__cuda_sm10x_tcgen05_guardrail_trap_phase_invalid_during_alloc)
        /*0020*/ 	.word	0x00000000


	//----- nvinfo : EIATTR_FRAME_SIZE
	.align		4
.L_23:
        /*0024*/ 	.byte	0x04, 0x11
        /*0026*/ 	.short	(.L_25 - .L_24)
	.align		4
.L_24:
        /*0028*/ 	.word	index@($__internal_0_$__cuda_sm10x_tcgen05_guardrail_trap_col_being_dealloced_not_returned_by_alloc)
        /*002c*/ 	.word	0x00000000


	//----- nvinfo : EIATTR_FRAME_SIZE
	.align		4
.L_25:
        /*0030*/ 	.byte	0x04, 0x11
        /*0032*/ 	.short	(.L_27 - .L_26)
	.align		4
.L_26:
        /*0034*/ 	.word	index@(_ZN7cutlass13device_kernelINS_4gemm6kernel13GemmUniversalIN4cute5tupleIJiiiiEEENS1_10collective13CollectiveMmaINS1_35MainloopSm100TmaUmmaWarpSpecializedILi4ELi2ELi4ENS5_IJNS4_1CILi1EEESB_SB_EEEEENS5_IJNSA_ILi128EEENSA_ILi64EEESF_EEENS_12float_e5m2_tENS5_IJlSB_lEEESH_SI_NS4_8TiledMMAINS4_8MMA_AtomIJNS4_10MMA_TraitsINS4_19SM100_MMA_F8F6F4_SSEJSH_SH_fSE_SF_NS4_17integral_constantINS4_4UMMA5MajorELSP_0EEESQ_NSN_INSO_7ScaleInELSR_0EEESS_EEEEEENS4_6LayoutISC_NS5_IJNSA_ILi0EEESW_SW_EEEEENS5_IJNS4_10UnderscoreESZ_SZ_EEEEENS4_13SM90_TMA_LOADENS4_14ComposedLayoutINS4_7SwizzleILi2ELi4ELi3EEENS4_18smem_ptr_flag_bitsILi8EEENSV_INS5_IJNSA_ILi8EEESF_EEENS5_IJSF_SB_EEEEEEEvNS4_8identityES12_S1C_vS1D_EENS_8epilogue10collective18CollectiveEpilogueINS1F_23Sm100TmaWarpSpecializedILi1ELi1ELi64ELb0ELb0EEEJSG_NS5_IJNSV_ISE_SB_EENSV_ISF_SB_EEEEESH_SI_SH_SI_NS1F_6fusion15FusionCallbacksIS1J_NS1N_17LinearCombinationISH_fSH_fLNS_15FloatRoundStyleE2EEESG_S1M_JEEENS4_5SM1004TMEM4LOAD26SM100_TMEM_LOAD_32dp32b64xES12_S1C_NS4_39AutoVectorizingCopyWithAssumedAlignmentILi128EEENS4_14SM90_TMA_STOREES1C_S1Y_S1Y_EEEvvEEEEvNT_6ParamsE)
        /*0038*/ 	.word	0x00000000


	//----- nvinfo : EIATTR_MIN_STACK_SIZE
	.align		4
.L_27:
        /*003c*/ 	.byte	0x04, 0x12
        /*003e*/ 	.short	(.L_29 - .L_28)
	.align		4
.L_28:
        /*0040*/ 	.word	index@(_ZN7cutlass13device_kernelINS_4gemm6kernel13GemmUniversalIN4cute5tupleIJiiiiEEENS1_10collective13CollectiveMmaINS1_35MainloopSm100TmaUmmaWarpSpecializedILi4ELi2ELi4ENS5_IJNS4_1CILi1EEESB_SB_EEEEENS5_IJNSA_ILi128EEENSA_ILi64EEESF_EEENS_12float_e5m2_tENS5_IJlSB_lEEESH_SI_NS4_8TiledMMAINS4_8MMA_AtomIJNS4_10MMA_TraitsINS4_19SM100_MMA_F8F6F4_SSEJSH_SH_fSE_SF_NS4_17integral_constantINS4_4UMMA5MajorELSP_0EEESQ_NSN_INSO_7ScaleInELSR_0EEESS_EEEEEENS4_6LayoutISC_NS5_IJNSA_ILi0EEESW_SW_EEEEENS5_IJNS4_10UnderscoreESZ_SZ_EEEEENS4_13SM90_TMA_LOADENS4_14ComposedLayoutINS4_7SwizzleILi2ELi4ELi3EEENS4_18smem_ptr_flag_bitsILi8EEENSV_INS5_IJNSA_ILi8EEESF_EEENS5_IJSF_SB_EEEEEEEvNS4_8identityES12_S1C_vS1D_EENS_8epilogue10collective18CollectiveEpilogueINS1F_23Sm100TmaWarpSpecializedILi1ELi1ELi64ELb0ELb0EEEJSG_NS5_IJNSV_ISE_SB_EENSV_ISF_SB_EEEEESH_SI_SH_SI_NS1F_6fusion15FusionCallbacksIS1J_NS1N_17LinearCombinationISH_fSH_fLNS_15FloatRoundStyleE2EEESG_S1M_JEEENS4_5SM1004TMEM4LOAD26SM100_TMEM_LOAD_32dp32b64xES12_S1C_NS4_39AutoVectorizingCopyWithAssumedAlignmentILi128EEENS4_14SM90_TMA_STOREES1C_S1Y_S1Y_EEEvvEEEEvNT_6ParamsE)
        /*0044*/ 	.word	0x00000000
.L_29:


//--------------------- .nv.compat                --------------------------
	.section	.nv.compat,"",@"SHT_CUDA_COMPAT_INFO"
	.align	4
        /*0000*/ 	.byte	0x02, 0x09, 0x01, 0x00, 0x02, 0x02, 0x02, 0x00, 0x02, 0x05, 0x05, 0x00, 0x03, 0x07, 0x01, 0x01
        /*0010*/ 	.byte	0x02, 0x03, 0x01, 0x00, 0x02, 0x06, 0x01, 0x00, 0x04, 0x0b, 0x08, 0x00, 0x09, 0x00, 0x00, 0x00
        /*0020*/ 	.byte	0x00, 0x00, 0x00, 0x00


//--------------------- .nv.info._ZN7cutlass13device_kernelINS_4gemm6kernel13GemmUniversalIN4cute5tupleIJiiiiEEENS1_10collective13CollectiveMmaINS1_35MainloopSm100TmaUmmaWarpSpecializedILi4ELi2ELi4ENS5_IJNS4_1CILi1EEESB_SB_EEEEENS5_IJNSA_ILi128EEENSA_ILi64EEESF_EEENS_12float_e5m2_tENS5_IJlSB_lEEESH_SI_NS4_8TiledMMAINS4_8MMA_AtomIJNS4_10MMA_TraitsINS4_19SM100_MMA_F8F6F4_SSEJSH_SH_fSE_SF_NS4_17integral_constantINS4_4UMMA5MajorELSP_0EEESQ_NSN_INSO_7ScaleInELSR_0EEESS_EEEEEENS4_6LayoutISC_NS5_IJNSA_ILi0EEESW_SW_EEEEENS5_IJNS4_10UnderscoreESZ_SZ_EEEEENS4_13SM90_TMA_LOADENS4_14ComposedLayoutINS4_7SwizzleILi2ELi4ELi3EEENS4_18smem_ptr_flag_bitsILi8EEENSV_INS5_IJNSA_ILi8EEESF_EEENS5_IJSF_SB_EEEEEEEvNS4_8identityES12_S1C_vS1D_EENS_8epilogue10collective18CollectiveEpilogueINS1F_23Sm100TmaWarpSpecializedILi1ELi1ELi64ELb0ELb0EEEJSG_NS5_IJNSV_ISE_SB_EENSV_ISF_SB_EEEEESH_SI_SH_SI_NS1F_6fusion15FusionCallbacksIS1J_NS1N_17LinearCombinationISH_fSH_fLNS_15FloatRoundStyleE2EEESG_S1M_JEEENS4_5SM1004TMEM4LOAD26SM100_TMEM_LOAD_32dp32b64xES12_S1C_NS4_39AutoVectorizingCopyWithAssumedAlignmentILi128EEENS4_14SM90_TMA_STOREES1C_S1Y_S1Y_EEEvvEEEEvNT_6ParamsE --------------------------
	.section	.nv.info._ZN7cutlass13device_kernelINS_4gemm6kernel13GemmUniversalIN4cute5tupleIJiiiiEEENS1_10collective13CollectiveMmaINS1_35MainloopSm100TmaUmmaWarpSpecializedILi4ELi2ELi4ENS5_IJNS4_1CILi1EEESB_SB_EEEEENS5_IJNSA_ILi128EEENSA_ILi64EEESF_EEENS_12float_e5m2_tENS5_IJlSB_lEEESH_SI_NS4_8TiledMMAINS4_8MMA_AtomIJNS4_10MMA_TraitsINS4_19SM100_MMA_F8F6F4_SSEJSH_SH_fSE_SF_NS4_17integral_constantINS4_4UMMA5MajorELSP_0EEESQ_NSN_INSO_7ScaleInELSR_0EEESS_EEEEEENS4_6LayoutISC_NS5_IJNSA_ILi0EEESW_SW_EEEEENS5_IJNS4_10UnderscoreESZ_SZ_EEEEENS4_13SM90_TMA_LOADENS4_14ComposedLayoutINS4_7SwizzleILi2ELi4ELi3EEENS4_18smem_ptr_flag_bitsILi8EEENSV_INS5_IJNSA_ILi8EEESF_EEENS5_IJSF_SB_EEEEEEEvNS4_8identityES12_S1C_vS1D_EENS_8epilogue10collective18CollectiveEpilogueINS1F_23Sm100TmaWarpSpecializedILi1ELi1ELi64ELb0ELb0EEEJSG_NS5_IJNSV_ISE_SB_EENSV_ISF_SB_EEEEESH_SI_SH_SI_NS1F_6fusion15FusionCallbacksIS1J_NS1N_17LinearCombinationISH_fSH_fLNS_15FloatRoundStyleE2EEESG_S1M_JEEENS4_5SM1004TMEM4LOAD26SM100_TMEM_LOAD_32dp32b64xES12_S1C_NS4_39AutoVectorizingCopyWithAssumedAlignmentILi128EEENS4_14SM90_TMA_STOREES1C_S1Y_S1Y_EEEvvEEEEvNT_6ParamsE,"",@"SHT_CUDA_INFO"
	.sectionflags	@""
	.align	4


	//----- nvinfo : EIATTR_CUDA_API_VERSION
	.align		4
        /*0000*/ 	.byte	0x04, 0x37
        /*0002*/ 	.short	(.L_31 - .L_30)
.L_30:
        /*0004*/ 	.word	0x00000082


	//----- nvinfo : EIATTR_KPARAM_INFO
	.align		4
.L_31:
        /*0008*/ 	.byte	0x04, 0x17
        /*000a*/ 	.short	(.L_33 - .L_32)
.L_32:
        /*000c*/ 	.word	0x00000000
        /*0010*/ 	.short	0x0000
        /*0012*/ 	.short	0x0000
        /*0014*/ 	.byte	0x00, 0xf0, 0x01, 0x20


	//----- nvinfo : EIATTR_AT_ENTRY_FRAGMENTS
	.align		4
.L_33:
        /*0018*/ 	.byte	0x04, 0x4f
        /*001a*/ 	.short	(.L_35 - .L_34)


	//   ....[0]....
.L_34:
        /*001c*/ 	.word	0x00000006


	//----- nvinfo : EIATTR_RESERVED_SMEM_USED
	.align		4
.L_35:
        /*0020*/ 	.byte	0x01, 0x41
	.zero		2


	//----- nvinfo : EIATTR_SPARSE_MMA_MASK
	.align		4
        /*0024*/ 	.byte	0x03, 0x50
        /*0026*/ 	.short	0x0000


	//----- nvinfo : EIATTR_TCGEN05_1CTA_USED
	.align		4
        /*0028*/ 	.byte	0x01, 0x51
	.zero		2


	//----- nvinfo : EIATTR_MAXREG_COUNT
	.align		4
        /*002c*/ 	.byte	0x03, 0x1b
        /*002e*/ 	.short	0x00ff


	//----- nvinfo : EIATTR_NUM_BARRIERS
	.align		4
        /*0030*/ 	.byte	0x02, 0x4c
        /*0032*/ 	.byte	0x07
	.zero		1


	//----- nvinfo : EIATTR_EXTERNS
	.align		4
        /*0034*/ 	.byte	0x04, 0x0f
        /*0036*/ 	.short	(.L_37 - .L_36)


	//   ....[0]....
	.align		4
.L_36:
        /*0038*/ 	.word	index@(__assertfail)


	//----- nvinfo : EIATTR_MERCURY_ISA_VERSION
	.align		4
.L_37:
        /*003c*/ 	.byte	0x03, 0x5f
        /*003e*/ 	.short	0x0101


	//----- nvinfo : EIATTR_INT_WARP_WIDE_INSTR_OFFSETS
	.align		4
        /*0040*/ 	.byte	0x04, 0x31
        /*0042*/ 	.short	(.L_39 - .L_38)


	//   ....[0]....
.L_38:
        /*0044*/ 	.word	0x00001d80


	//   ....[1]....
        /*0048*/ 	.word	0x000036f0


	//   ....[2]....
        /*004c*/ 	.word	0x00003710


	//   ....[3]....
        /*0050*/ 	.word	0x00003740


	//   ....[4]....
        /*0054*/ 	.word	0x00004150


	//   ....[5]....
        /*0058*/ 	.word	0x00004240


	//----- nvinfo : EIATTR_COOP_GROUP_MASK_REGIDS
	.align		4
.L_39:
        /*005c*/ 	.byte	0x04, 0x29
        /*005e*/ 	.short	(.L_41 - .L_40)


	//   ....[0]....
.L_40:
        /*0060*/ 	.word	0xffffffff


	//   ....[1]....
        /*0064*/ 	.word	0xffffffff


	//   ....[2]....
        /*0068*/ 	.word	0xffffffff


	//   ....[3]....
        /*006c*/ 	.word	0xffffffff


	//   ....[4]....
        /*0070*/ 	.word	0xffffffff


	//   ....[5]....
        /*0074*/ 	.word	0xffffffff


	//   ....[6]....
        /*0078*/ 	.word	0xffffffff


	//   ....[7]....
        /*007c*/ 	.word	0xffffffff


	//   ....[8]....
        /*0080*/ 	.word	0xffffffff


	//   ....[9]....
        /*0084*/ 	.word	0xffffffff


	//   ....[10]....
        /*0088*/ 	.word	0xffffffff


	//   ....[11]....
        /*008c*/ 	.word	0xffffffff


	//   ....[12]....
        /*0090*/ 	.word	0xffffffff


	//----- nvinfo : EIATTR_COOP_GROUP_INSTR_OFFSETS
	.align		4
.L_41:
        /*0094*/ 	.byte	0x04, 0x28
        /*0096*/ 	.short	(.L_43 - .L_42)


	//   ....[0]....
.L_42:
        /*0098*/ 	.word	0x00000090


	//   ....[1]....
        /*009c*/ 	.word	0x000004d0


	//   ....[2]....
        /*00a0*/ 	.word	0x00000640


	//   ....[3]....
        /*00a4*/ 	.word	0x00000780


	//   ....[4]....
        /*00a8*/ 	.word	0x00000880


	//   ....[5]....
        /*00ac*/ 	.word	0x000009f0


	//   ....[6]....
        /*00b0*/ 	.word	0x00000b90


	//   ....[7]....
        /*00b4*/ 	.word	0x00001c60


	//   ....[8]....
        /*00b8*/ 	.word	0x00002a40


	//   ....[9]....
        /*00bc*/ 	.word	0x00002c50


	//   ....[10]....
        /*00c0*/ 	.word	0x00002c80


	//   ....[11]....
        /*00c4*/ 	.word	0x000035d0


	//   ....[12]....
        /*00c8*/ 	.word	0x00003800


	//----- nvinfo : EIATTR_VRC_CTA_INIT_COUNT
	.align		4
.L_43:
        /*00cc*/ 	.byte	0x02, 0x4a
        /*00ce*/ 	.byte	0x80
	.zero		1


	//----- nvinfo : EIATTR_SYSCALL_OFFSETS
	.align		4
        /*00d0*/ 	.byte	0x04, 0x46
        /*00d2*/ 	.short	(.L_45 - .L_44)


	//   ....[0]....
.L_44:
        /*00d4*/ 	.word	0x00004c30


	//   ....[1]....
        /*00d8*/ 	.word	0x00004d70


	//   ....[2]....
        /*00dc*/ 	.word	0x00005510


	//----- nvinfo : EIATTR_MBARRIER_INSTR_OFFSETS
	.align		4
.L_45:
        /*00e0*/ 	.byte	0x04, 0x39
        /*00e2*/ 	.short	(.L_47 - .L_46)


	//   ....[0]....
.L_46:
        /*00e4*/ 	.word	0x000005b0
        /*00e8*/ 	.word	0x000000ff
        /*00ec*/ 	.word	0x00000000
        /*00f0*/ 	.short	0x0100
        /*00f2*/ 	.byte	0x05
	.zero		1


	//   ....[1]....
        /*00f4*/ 	.word	0x000005c0
        /*00f8*/ 	.word	0x000000ff
        /*00fc*/ 	.word	0x00000020
        /*0100*/ 	.short	0x0100
        /*0102*/ 	.byte	0x05
	.zero		1


	//   ....[2]....
        /*0104*/ 	.word	0x000005d0
        /*0108*/ 	.word	0x000000ff
        /*010c*/ 	.word	0x00000008
        /*0110*/ 	.short	0x0100
        /*0112*/ 	.byte	0x05
	.zero		1


	//   ....[3]....
        /*0114*/ 	.word	0x000005e0
        /*0118*/ 	.word	0x000000ff
        /*011c*/ 	.word	0x00000028
        /*0120*/ 	.short	0x0100
        /*0122*/ 	.byte	0x05
	.zero		1


	//   ....[4]....
        /*0124*/ 	.word	0x000005f0
        /*0128*/ 	.word	0x000000ff
        /*012c*/ 	.word	0x00000010
        /*0130*/ 	.short	0x0100
        /*0132*/ 	.byte	0x05
	.zero		1


	//   ....[5]....
        /*0134*/ 	.word	0x00000600
        /*0138*/ 	.word	0x000000ff
        /*013c*/ 	.word	0x00000030
        /*0140*/ 	.short	0x0100
        /*0142*/ 	.byte	0x05
	.zero		1


	//   ....[6]....
        /*0144*/ 	.word	0x00000610
        /*0148*/ 	.word	0x000000ff
        /*014c*/ 	.word	0x00000018
        /*0150*/ 	.short	0x0100
        /*0152*/ 	.byte	0x05
	.zero		1


	//   ....[7]....
        /*0154*/ 	.word	0x00000620
        /*0158*/ 	.word	0x000000ff
        /*015c*/ 	.word	0x00000038
        /*0160*/ 	.short	0x0100
        /*0162*/ 	.byte	0x05
	.zero		1


	//   ....[8]....
        /*0164*/ 	.word	0x00000750
        /*0168*/ 	.word	0x000000ff
        /*016c*/ 	.word	0x00000040
        /*0170*/ 	.short	0x0100
        /*0172*/ 	.byte	0x06
	.zero		1


	//   ....[9]....
        /*0174*/ 	.word	0x00000760
        /*0178*/ 	.word	0x000000ff
        /*017c*/ 	.word	0x00000048
        /*0180*/ 	.short	0x0100
        /*0182*/ 	.byte	0x06
	.zero		1


	//   ....[10]....
        /*0184*/ 	.word	0x00000850
        /*0188*/ 	.word	0x000000ff
        /*018c*/ 	.word	0x00000050
        /*0190*/ 	.short	0x0100
        /*0192*/ 	.byte	0x05
	.zero		1


	//   ....[11]....
        /*0194*/ 	.word	0x00000860
        /*0198*/ 	.word	0x000000ff
        /*019c*/ 	.word	0x00000058
        /*01a0*/ 	.short	0x0100
        /*01a2*/ 	.byte	0x05
	.zero		1


	//   ....[12]....
        /*01a4*/ 	.word	0x000009a0
        /*01a8*/ 	.word	0x000000ff
        /*01ac*/ 	.word	0x00000060
        /*01b0*/ 	.short	0x0100
        /*01b2*/ 	.byte	0x05
	.zero		1


	//   ....[13]....
        /*01b4*/ 	.word	0x000009b0
        /*01b8*/ 	.word	0x000000ff
        /*01bc*/ 	.word	0x00000070
        /*01c0*/ 	.short	0x0100
        /*01c2*/ 	.byte	0x05
	.zero		1


	//   ....[14]....
        /*01c4*/ 	.word	0x000009c0
        /*01c8*/ 	.word	0x000000ff
        /*01cc*/ 	.word	0x00000068
        /*01d0*/ 	.short	0x0100
        /*01d2*/ 	.byte	0x05
	.zero		1


	//   ....[15]....
        /*01d4*/ 	.word	0x000009d0
        /*01d8*/ 	.word	0x000000ff
        /*01dc*/ 	.word	0x00000078
        /*01e0*/ 	.short	0x0100
        /*01e2*/ 	.byte	0x05
	.zero		1


	//   ....[16]....
        /*01e4*/ 	.word	0x00000b00
        /*01e8*/ 	.word	0x000000ff
        /*01ec*/ 	.word	0x00000080
        /*01f0*/ 	.short	0x0100
        /*01f2*/ 	.byte	0x06
	.zero		1


	//   ....[17]....
        /*01f4*/ 	.word	0x00000b10
        /*01f8*/ 	.word	0x000000ff
        /*01fc*/ 	.word	0x000000a0
        /*0200*/ 	.short	0x0100
        /*0202*/ 	.byte	0x06
	.zero		1


	//   ....[18]....
        /*0204*/ 	.word	0x00000b20
        /*0208*/ 	.word	0x000000ff
        /*020c*/ 	.word	0x00000088
        /*0210*/ 	.short	0x0100
        /*0212*/ 	.byte	0x06
	.zero		1


	//   ....[19]....
        /*0214*/ 	.word	0x00000b30
        /*0218*/ 	.word	0x000000ff
        /*021c*/ 	.word	0x000000a8
        /*0220*/ 	.short	0x0100
        /*0222*/ 	.byte	0x06
	.zero		1


	//   ....[20]....
        /*0224*/ 	.word	0x00000b40
        /*0228*/ 	.word	0x000000ff
        /*022c*/ 	.word	0x00000090
        /*0230*/ 	.short	0x0100
        /*0232*/ 	.byte	0x06
	.zero		1


	//   ....[21]....
        /*0234*/ 	.word	0x00000b50
        /*0238*/ 	.word	0x000000ff
        /*023c*/ 	.word	0x000000b0
        /*0240*/ 	.short	0x0100
        /*0242*/ 	.byte	0x06
	.zero		1


	//   ....[22]....
        /*0244*/ 	.word	0x00000b60
        /*0248*/ 	.word	0x000000ff
        /*024c*/ 	.word	0x00000098
        /*0250*/ 	.short	0x0100
        /*0252*/ 	.byte	0x06
	.zero		1


	//   ....[23]....
        /*0254*/ 	.word	0x00000b70
        /*0258*/ 	.word	0x000000ff
        /*025c*/ 	.word	0x000000b8
        /*0260*/ 	.short	0x0100
        /*0262*/ 	.byte	0x06
	.zero		1


	//   ....[24]....
        /*0264*/ 	.word	0x00000c60
        /*0268*/ 	.word	0x000000ff
        /*026c*/ 	.word	0x000000c0
        /*0270*/ 	.short	0x0100
        /*0272*/ 	.byte	0x05
	.zero		1


	//   ....[25]....
        /*0274*/ 	.word	0x00000c70
        /*0278*/ 	.word	0x000000ff
        /*027c*/ 	.word	0x000000d0
        /*0280*/ 	.short	0x0100
        /*0282*/ 	.byte	0x05
	.zero		1


	//   ....[26]....
        /*0284*/ 	.word	0x00000c80
        /*0288*/ 	.word	0x000000ff
        /*028c*/ 	.word	0x000000c8
        /*0290*/ 	.short	0x0100
        /*0292*/ 	.byte	0x05
	.zero		1


	//   ....[27]....
        /*0294*/ 	.word	0x00000c90
        /*0298*/ 	.word	0x000000ff
        /*029c*/ 	.word	0x000000d8
        /*02a0*/ 	.short	0x0100
        /*02a2*/ 	.byte	0x05
	.zero		1


	//   ....[28]....
        /*02a4*/ 	.word	0x00001560
        /*02a8*/ 	.word	0x00000003
        /*02ac*/ 	.word	0x000000d0
        /*02b0*/ 	.short	0x010a
        /*02b2*/ 	.byte	0xff
	.zero		1


	//   ....[29]....
        /*02b4*/ 	.word	0x00001590
        /*02b8*/ 	.word	0x00000003
        /*02bc*/ 	.word	0x000000c0
        /*02c0*/ 	.short	0x0101
        /*02c2*/ 	.byte	0xff
	.zero		1


	//   ....[30]....
        /*02c4*/ 	.word	0x00001660
        /*02c8*/ 	.word	0x000000ff
        /*02cc*/ 	.word	0x00000020
        /*02d0*/ 	.short	0x010a
        /*02d2*/ 	.byte	0x08
	.zero		1


	//   ....[31]....
        /*02d4*/ 	.word	0x00001700
        /*02d8*/ 	.word	0x000000ff
        /*02dc*/ 	.word	0x00000020
        /*02e0*/ 	.short	0x010a
        /*02e2*/ 	.byte	0x21
	.zero		1


	//   ....[32]....
        /*02e4*/ 	.word	0x00001850
        /*02e8*/ 	.word	0x000000ff
        /*02ec*/ 	.word	0x00000020
        /*02f0*/ 	.short	0x010a
        /*02f2*/ 	.byte	0x08
	.zero		1


	//   ....[33]....
        /*02f4*/ 	.word	0x00001960
        /*02f8*/ 	.word	0x000000ff
        /*02fc*/ 	.word	0x00000058
        /*0300*/ 	.short	0x0101
        /*0302*/ 	.byte	0x04
	.zero		1


	//   ....[34]....
        /*0304*/ 	.word	0x00001980
        /*0308*/ 	.word	0x000000ff
        /*030c*/ 	.word	0x00000020
        /*0310*/ 	.short	0x010a
        /*0312*/ 	.byte	0x08
	.zero		1


	//   ....[35]....
        /*0314*/ 	.word	0x00001a00
        /*0318*/ 	.word	0x000000ff
        /*031c*/ 	.word	0x00000020
        /*0320*/ 	.short	0x010a
        /*0322*/ 	.byte	0x11
	.zero		1


	//   ....[36]....
        /*0324*/ 	.word	0x00001b50
        /*0328*/ 	.word	0x000000ff
        /*032c*/ 	.word	0x00000020
        /*0330*/ 	.short	0x010a
        /*0332*/ 	.byte	0x08
	.zero		1


	//   ....[37]....
        /*0334*/ 	.word	0x00001c90
        /*0338*/ 	.word	0x00000002
        /*033c*/ 	.word	0x00000060
        /*0340*/ 	.short	0x010a
        /*0342*/ 	.byte	0xff
	.zero		1


	//   ....[38]....
        /*0344*/ 	.word	0x00001d50
        /*0348*/ 	.word	0x00000002
        /*034c*/ 	.word	0x00000000
        /*0350*/ 	.short	0x0101
        /*0352*/ 	.byte	0xff
	.zero		1


	//   ....[39]....
        /*0354*/ 	.word	0x000022b0
        /*0358*/ 	.word	0x000000ff
        /*035c*/ 	.word	0x00000000
        /*0360*/ 	.short	0x010a
        /*0362*/ 	.byte	0x05
	.zero		1


	//   ....[40]....
        /*0364*/ 	.word	0x00002340
        /*0368*/ 	.word	0x000000ff
        /*036c*/ 	.word	0x00000000
        /*0370*/ 	.short	0x010a
        /*0372*/ 	.byte	0x05
	.zero		1


	//   ....[41]....
        /*0374*/ 	.word	0x000023d0
        /*0378*/ 	.word	0x000000ff
        /*037c*/ 	.word	0x00000000
        /*0380*/ 	.short	0x010a
        /*0382*/ 	.byte	0x05
	.zero		1


	//   ....[42]....
        /*0384*/ 	.word	0x00002470
        /*0388*/ 	.word	0x00000000
        /*038c*/ 	.word	0x00000000
        /*0390*/ 	.short	0x010a
        /*0392*/ 	.byte	0xff
	.zero		1


	//   ....[43]....
        /*0394*/ 	.word	0x00002590
        /*0398*/ 	.word	0x00000000
        /*039c*/ 	.word	0x000000c0
        /*03a0*/ 	.short	0x010a
        /*03a2*/ 	.byte	0xff
	.zero		1


	//   ....[44]....
        /*03a4*/ 	.word	0x000025f0
        /*03a8*/ 	.word	0x00000004
        /*03ac*/ 	.word	0x00000000
        /*03b0*/ 	.short	0x0101
        /*03b2*/ 	.byte	0xff
	.zero		1


	//   ....[45]....
        /*03b4*/ 	.word	0x00002610
        /*03b8*/ 	.word	0x000000ff
        /*03bc*/ 	.word	0x00000070
        /*03c0*/ 	.short	0x010a
        /*03c2*/ 	.byte	0x05
	.zero		1


	//   ....[46]....
        /*03c4*/ 	.word	0x00002730
        /*03c8*/ 	.word	0x00000000
        /*03cc*/ 	.word	0x00000060
        /*03d0*/ 	.short	0x010a
        /*03d2*/ 	.byte	0xff
	.zero		1


	//   ....[47]....
        /*03d4*/ 	.word	0x00002840
        /*03d8*/ 	.word	0x00000000
        /*03dc*/ 	.word	0x00000000
        /*03e0*/ 	.short	0x0101
        /*03e2*/ 	.byte	0xff
	.zero		1


	//   ....[48]....
        /*03e4*/ 	.word	0x000028d0
        /*03e8*/ 	.word	0x000000ff
        /*03ec*/ 	.word	0x00000070
        /*03f0*/ 	.short	0x0106
        /*03f2*/ 	.byte	0x05
	.zero		1


	//   ....[49]....
        /*03f4*/ 	.word	0x000028f0
        /*03f8*/ 	.word	0x000000ff
        /*03fc*/ 	.word	0x00000070
        /*0400*/ 	.short	0x010a
        /*0402*/ 	.byte	0x05
	.zero		1


	//   ....[50]....
        /*0404*/ 	.word	0x00002980
        /*0408*/ 	.word	0x000000ff
        /*040c*/ 	.word	0x00000070
        /*0410*/ 	.short	0x0106
        /*0412*/ 	.byte	0x04
	.zero		1


	//   ....[51]....
        /*0414*/ 	.word	0x000029c0
        /*0418*/ 	.word	0x00000000
        /*041c*/ 	.word	0x00000070
        /*0420*/ 	.short	0x010a
        /*0422*/ 	.byte	0xff
	.zero		1


	//   ....[52]....
        /*0424*/ 	.word	0x00002ec0
        /*0428*/ 	.word	0x00000000
        /*042c*/ 	.word	0x00000060
        /*0430*/ 	.short	0x010a
        /*0432*/ 	.byte	0xff
	.zero		1


	//   ....[53]....
        /*0434*/ 	.word	0x00002fd0
        /*0438*/ 	.word	0x00000003
        /*043c*/ 	.word	0x00000000
        /*0440*/ 	.short	0x0101
        /*0442*/ 	.byte	0xff
	.zero		1


	//   ....[54]....
        /*0444*/ 	.word	0x00002fe0
        /*0448*/ 	.word	0x000000ff
        /*044c*/ 	.word	0x00000000
        /*0450*/ 	.short	0x010a
        /*0452*/ 	.byte	0x04
	.zero		1


	//   ....[55]....
        /*0454*/ 	.word	0x00003000
        /*0458*/ 	.word	0x000000ff
        /*045c*/ 	.word	0x000000a0
        /*0460*/ 	.short	0x010a
        /*0462*/ 	.byte	0x08
	.zero		1


	//   ....[56]....
        /*0464*/ 	.word	0x000030d0
        /*0468*/ 	.word	0x000000ff
        /*046c*/ 	.word	0x00000000
        /*0470*/ 	.short	0x010a
        /*0472*/ 	.byte	0x07
	.zero		1


	//   ....[57]....
        /*0474*/ 	.word	0x00003210
        /*0478*/ 	.word	0x000000ff
        /*047c*/ 	.word	0x00000000
        /*0480*/ 	.short	0x010a
        /*0482*/ 	.byte	0x04
	.zero		1


	//   ....[58]....
        /*0484*/ 	.word	0x00003400
        /*0488*/ 	.word	0x000000ff
        /*048c*/ 	.word	0x00000000
        /*0490*/ 	.short	0x010a
        /*0492*/ 	.byte	0x05
	.zero		1


	//   ....[59]....
        /*0494*/ 	.word	0x00003490
        /*0498*/ 	.word	0x000000ff
        /*049c*/ 	.word	0x00000000
        /*04a0*/ 	.short	0x010a
        /*04a2*/ 	.byte	0x05
	.zero		1


	//   ....[60]....
        /*04a4*/ 	.word	0x00003520
        /*04a8*/ 	.word	0x000000ff
        /*04ac*/ 	.word	0x00000000
        /*04b0*/ 	.short	0x010a
        /*04b2*/ 	.byte	0x05
	.zero		1


	//   ....[61]....
        /*04b4*/ 	.word	0x000035b0
        /*04b8*/ 	.word	0x000000ff
        /*04bc*/ 	.word	0x00000000
        /*04c0*/ 	.short	0x010a
        /*04c2*/ 	.byte	0x07
	.zero		1


	//   ....[62]....
        /*04c4*/ 	.word	0x000039f0
        /*04c8*/ 	.word	0x00000000
        /*04cc*/ 	.word	0x00000060
        /*04d0*/ 	.short	0x010a
        /*04d2*/ 	.byte	0xff
	.zero		1


	//   ....[63]....
        /*04d4*/ 	.word	0x00003ae0
        /*04d8*/ 	.word	0x00000000
        /*04dc*/ 	.word	0x00000000
        /*04e0*/ 	.short	0x0101
        /*04e2*/ 	.byte	0xff
	.zero		1


	//   ....[64]....
        /*04e4*/ 	.word	0x00003e00
        /*04e8*/ 	.word	0x000000ff
        /*04ec*/ 	.word	0x00000058
        /*04f0*/ 	.short	0x010a
        /*04f2*/ 	.byte	0x06
	.zero		1


	//   ....[65]....
        /*04f4*/ 	.word	0x00003f80
        /*04f8*/ 	.word	0x000000ff
        /*04fc*/ 	.word	0x00000048
        /*0500*/ 	.short	0x010a
        /*0502*/ 	.byte	0x06
	.zero		1


	//   ....[66]....
        /*0504*/ 	.word	0x000042b0
        /*0508*/ 	.word	0x000000ff
        /*050c*/ 	.word	0x00000040
        /*0510*/ 	.short	0x010b
        /*0512*/ 	.byte	0x06
	.zero		1


	//   ....[67]....
        /*0514*/ 	.word	0x000042d0
        /*0518*/ 	.word	0x000000ff
        /*051c*/ 	.word	0x00000000
        /*0520*/ 	.short	0x0101
        /*0522*/ 	.byte	0x25
	.zero		1


	//   ....[68]....
        /*0524*/ 	.word	0x00004310
        /*0528*/ 	.word	0x00000000
        /*052c*/ 	.word	0x00000048
        /*0530*/ 	.short	0x010a
        /*0532*/ 	.byte	0xff
	.zero		1


	//   ....[69]....
        /*0534*/ 	.word	0x00004640
        /*0538*/ 	.word	0x00000000
        /*053c*/ 	.word	0x00000060
        /*0540*/ 	.short	0x010a
        /*0542*/ 	.byte	0xff
	.zero		1


	//   ....[70]....
        /*0544*/ 	.word	0x00004750
        /*0548*/ 	.word	0x00000000
        /*054c*/ 	.word	0x00000000
        /*0550*/ 	.short	0x0101
        /*0552*/ 	.byte	0xff
	.zero		1


	//   ....[71]....
        /*0554*/ 	.word	0x000050f0
        /*0558*/ 	.word	0x000000ff
        /*055c*/ 	.word	0x00000040
        /*0560*/ 	.short	0x010a
        /*0562*/ 	.byte	0x2b
	.zero		1


	//   ....[72]....
        /*0564*/ 	.word	0x00005100
        /*0568*/ 	.word	0x0000009c
        /*056c*/ 	.word	0x00000080
        /*0570*/ 	.short	0x010a
        /*0572*/ 	.byte	0xff
	.zero		1


	//   ....[73]....
        /*0574*/ 	.word	0x00005290
        /*0578*/ 	.word	0x000000ff
        /*057c*/ 	.word	0x00000040
        /*0580*/ 	.short	0x010a
        /*0582*/ 	.byte	0x2b
	.zero		1


	//   ....[74]....
        /*0584*/ 	.word	0x00005390
        /*0588*/ 	.word	0x000000ff
        /*058c*/ 	.word	0x00000000
        /*0590*/ 	.short	0x0101
        /*0592*/ 	.byte	0x04
	.zero		1


	//   ....[75]....
        /*0594*/ 	.word	0x000053f0
        /*0598*/ 	.word	0x0000009c
        /*059c*/ 	.word	0x00000080
        /*05a0*/ 	.short	0x010a
        /*05a2*/ 	.byte	0xff
	.zero		1


	//   ....[76]....
        /*05a4*/ 	.word	0x000057b0
        /*05a8*/ 	.word	0x000000ff
        /*05ac*/ 	.word	0x00000000
        /*05b0*/ 	.short	0x0101
        /*05b2*/ 	.byte	0x05
	.zero		1


	//   ....[77]....
        /*05b4*/ 	.word	0x00006860
        /*05b8*/ 	.word	0x00000003
        /*05bc*/ 	.word	0x000000d0
        /*05c0*/ 	.short	0x010a
        /*05c2*/ 	.byte	0xff
	.zero		1


	//   ....[78]....
        /*05c4*/ 	.word	0x000068c0
        /*05c8*/ 	.word	0x00000002
        /*05cc*/ 	.word	0x00000020
        /*05d0*/ 	.short	0x010a
        /*05d2*/ 	.byte	0xff
	.zero		1


	//   ....[79]....
        /*05d4*/ 	.word	0x00006920
        /*05d8*/ 	.word	0x00000002
        /*05dc*/ 	.word	0x00000020
        /*05e0*/ 	.short	0x010a
        /*05e2*/ 	.byte	0xff
	.zero		1


	//   ....[80]....
        /*05e4*/ 	.word	0x00006970
        /*05e8*/ 	.word	0x00000002
        /*05ec*/ 	.word	0x00000060
        /*05f0*/ 	.short	0x010a
        /*05f2*/ 	.byte	0xff
	.zero		1


	//   ....[81]....
        /*05f4*/ 	.word	0x000069d0
        /*05f8*/ 	.word	0x00000000
        /*05fc*/ 	.word	0x00000000
        /*0600*/ 	.short	0x010a
        /*0602*/ 	.byte	0xff
	.zero		1


	//   ....[82]....
        /*0604*/ 	.word	0x00006a30
        /*0608*/ 	.word	0x00000000
        /*060c*/ 	.word	0x00000000
        /*0610*/ 	.short	0x010a
        /*0612*/ 	.byte	0xff
	.zero		1


	//   ....[83]....
        /*0614*/ 	.word	0x00006a90
        /*0618*/ 	.word	0x00000000
        /*061c*/ 	.word	0x00000000
        /*0620*/ 	.short	0x010a
        /*0622*/ 	.byte	0xff
	.zero		1


	//   ....[84]....
        /*0624*/ 	.word	0x00006ae0
        /*0628*/ 	.word	0x00000000
        /*062c*/ 	.word	0x000000c0
        /*0630*/ 	.short	0x010a
        /*0632*/ 	.byte	0xff
	.zero		1


	//   ....[85]....
        /*0634*/ 	.word	0x00006b40
        /*0638*/ 	.word	0x00000000
        /*063c*/ 	.word	0x00000070
        /*0640*/ 	.short	0x010a
        /*0642*/ 	.byte	0xff
	.zero		1


	//   ....[86]....
        /*0644*/ 	.word	0x00006b90
        /*0648*/ 	.word	0x00000000
        /*064c*/ 	.word	0x00000060
        /*0650*/ 	.short	0x010a
        /*0652*/ 	.byte	0xff
	.zero		1


	//   ....[87]....
        /*0654*/ 	.word	0x00006bf0
        /*0658*/ 	.word	0x00000000
        /*065c*/ 	.word	0x00000070
        /*0660*/ 	.short	0x010a
        /*0662*/ 	.byte	0xff
	.zero		1


	//   ....[88]....
        /*0664*/ 	.word	0x00006c40
        /*0668*/ 	.word	0x00000000
        /*066c*/ 	.word	0x00000060
        /*0670*/ 	.short	0x010a
        /*0672*/ 	.byte	0xff
	.zero		1


	//   ....[89]....
        /*0674*/ 	.word	0x00006ca0
        /*0678*/ 	.word	0x00000003
        /*067c*/ 	.word	0x000000a0
        /*0680*/ 	.short	0x010a
        /*0682*/ 	.byte	0xff
	.zero		1


	//   ....[90]....
        /*0684*/ 	.word	0x00006d00
        /*0688*/ 	.word	0x00000000
        /*068c*/ 	.word	0x00000000
        /*0690*/ 	.short	0x010a
        /*0692*/ 	.byte	0xff
	.zero		1


	//   ....[91]....
        /*0694*/ 	.word	0x00006d60
        /*0698*/ 	.word	0x00000000
        /*069c*/ 	.word	0x00000000
        /*06a0*/ 	.short	0x010a
        /*06a2*/ 	.byte	0xff
	.zero		1


	//   ....[92]....
        /*06a4*/ 	.word	0x00006dc0
        /*06a8*/ 	.word	0x00000000
        /*06ac*/ 	.word	0x00000000
        /*06b0*/ 	.short	0x010a
        /*06b2*/ 	.byte	0xff
	.zero		1


	//   ....[93]....
        /*06b4*/ 	.word	0x00006e20
        /*06b8*/ 	.word	0x00000000
        /*06bc*/ 	.word	0x00000000
        /*06c0*/ 	.short	0x010a
        /*06c2*/ 	.byte	0xff
	.zero		1


	//   ....[94]....
        /*06c4*/ 	.word	0x00006e80
        /*06c8*/ 	.word	0x00000000
        /*06cc*/ 	.word	0x00000000
        /*06d0*/ 	.short	0x010a
        /*06d2*/ 	.byte	0xff
	.zero		1


	//   ....[95]....
        /*06d4*/ 	.word	0x00006ed0
        /*06d8*/ 	.word	0x00000000
        /*06dc*/ 	.word	0x00000060
        /*06e0*/ 	.short	0x010a
        /*06e2*/ 	.byte	0xff
	.zero		1


	//   ....[96]....
        /*06e4*/ 	.word	0x00006f30
        /*06e8*/ 	.word	0x00000000
        /*06ec*/ 	.word	0x00000058
        /*06f0*/ 	.short	0x010a
        /*06f2*/ 	.byte	0xff
	.zero		1


	//   ....[97]....
        /*06f4*/ 	.word	0x00006f90
        /*06f8*/ 	.word	0x00000003
        /*06fc*/ 	.word	0x00000048
        /*0700*/ 	.short	0x010a
        /*0702*/ 	.byte	0xff
	.zero		1


	//   ....[98]....
        /*0704*/ 	.word	0x00006fe0
        /*0708*/ 	.word	0x00000000
        /*070c*/ 	.word	0x00000060
        /*0710*/ 	.short	0x010a
        /*0712*/ 	.byte	0xff
	.zero		1


	//   ....[99]....
        /*0714*/ 	.word	0x00007040
        /*0718*/ 	.word	0x00000000
        /*071c*/ 	.word	0x00000040
        /*0720*/ 	.short	0x010a
        /*0722*/ 	.byte	0xff
	.zero		1


	//   ....[100]....
        /*0724*/ 	.word	0x00007090
        /*0728*/ 	.word	0x0000009c
        /*072c*/ 	.word	0x00000080
        /*0730*/ 	.short	0x010a
        /*0732*/ 	.byte	0xff
	.zero		1


	//----- nvinfo : EIATTR_NUM_MBARRIERS
	.align		4
.L_47:
        /*0734*/ 	.byte	0x03, 0x38
        /*0736*/ 	.short	0x001c


	//----- nvinfo : EIATTR_EXIT_INSTR_OFFSETS
	.align		4
        /*0738*/ 	.byte	0x04, 0x1c
        /*073a*/ 	.short	(.L_49 - .L_48)


	//   ....[0]....
.L_48:
        /*073c*/ 	.word	0x000024a0


	//   ....[1]....
        /*0740*/ 	.word	0x00002990


	//   ....[2]....
        /*0744*/ 	.word	0x000029f0


	//   ....[3]....
        /*0748*/ 	.word	0x00003810


	//   ....[4]....
        /*074c*/ 	.word	0x00004340


	//   ....[5]....
        /*0750*/ 	.word	0x00004380


	//   ....[6]....
        /*0754*/ 	.word	0x00006850


	//----- nvinfo : EIATTR_MAX_THREADS
	.align		4
.L_49:
        /*0758*/ 	.byte	0x04, 0x05
        /*075a*/ 	.short	(.L_51 - .L_50)
.L_50:
        /*075c*/ 	.word	0x00000100
        /*0760*/ 	.word	0x00000001
        /*0764*/ 	.word	0x00000001


	//----- nvinfo : EIATTR_CRS_STACK_SIZE
	.align		4
.L_51:
        /*0768*/ 	.byte	0x04, 0x1e
        /*076a*/ 	.short	(.L_53 - .L_52)
.L_52:
        /*076c*/ 	.word	0x00000000


	//----- nvinfo : EIATTR_CBANK_PARAM_SIZE
	.align		4
.L_53:
        /*0770*/ 	.byte	0x03, 0x19
        /*0772*/ 	.short	0x0800


	//----- nvinfo : EIATTR_PARAM_CBANK
	.align		4
        /*0774*/ 	.byte	0x04, 0x0a
        /*0776*/ 	.short	(.L_55 - .L_54)
	.align		4
.L_54:
        /*0778*/ 	.word	index@(.nv.constant0._ZN7cutlass13device_kernelINS_4gemm6kernel13GemmUniversalIN4cute5tupleIJiiiiEEENS1_10collective13CollectiveMmaINS1_35MainloopSm100TmaUmmaWarpSpecializedILi4ELi2ELi4ENS5_IJNS4_1CILi1EEESB_SB_EEEEENS5_IJNSA_ILi128EEENSA_ILi64EEESF_EEENS_12float_e5m2_tENS5_IJlSB_lEEESH_SI_NS4_8TiledMMAINS4_8MMA_AtomIJNS4_10MMA_TraitsINS4_19SM100_MMA_F8F6F4_SSEJSH_SH_fSE_SF_NS4_17integral_constantINS4_4UMMA5MajorELSP_0EEESQ_NSN_INSO_7ScaleInELSR_0EEESS_EEEEEENS4_6LayoutISC_NS5_IJNSA_ILi0EEESW_SW_EEEEENS5_IJNS4_10UnderscoreESZ_SZ_EEEEENS4_13SM90_TMA_LOADENS4_14ComposedLayoutINS4_7SwizzleILi2ELi4ELi3EEENS4_18smem_ptr_flag_bitsILi8EEENSV_INS5_IJNSA_ILi8EEESF_EEENS5_IJSF_SB_EEEEEEEvNS4_8identityES12_S1C_vS1D_EENS_8epilogue10collective18CollectiveEpilogueINS1F_23Sm100TmaWarpSpecializedILi1ELi1ELi64ELb0ELb0EEEJSG_NS5_IJNSV_ISE_SB_EENSV_ISF_SB_EEEEESH_SI_SH_SI_NS1F_6fusion15FusionCallbacksIS1J_NS1N_17LinearCombinationISH_fSH_fLNS_15FloatRoundStyleE2EEESG_S1M_JEEENS4_5SM1004TMEM4LOAD26SM100_TMEM_LOAD_32dp32b64xES12_S1C_NS4_39AutoVectorizingCopyWithAssumedAlignmentILi128EEENS4_14SM90_TMA_STOREES1C_S1Y_S1Y_EEEvvEEEEvNT_6ParamsE)
        /*077c*/ 	.short	0x0380
        /*077e*/ 	.short	0x0800


	//----- nvinfo : EIATTR_SW_WAR
	.align		4
.L_55:
        /*0780*/ 	.byte	0x04, 0x36
        /*0782*/ 	.short	(.L_57 - .L_56)
.L_56:
        /*0784*/ 	.word	0x00000008
.L_57:


//--------------------- .nv.callgraph             --------------------------
	.section	.nv.callgraph,"",@"SHT_CUDA_CALLGRAPH"
	.align	4
	.sectionentsize	8
	.align		4
        /*0000*/ 	.word	0x00000000
	.align		4
        /*0004*/ 	.word	0xffffffff
	.align		4
        /*0008*/ 	.word	index@(_ZN7cutlass13device_kernelINS_4gemm6kernel13GemmUniversalIN4cute5tupleIJiiiiEEENS1_10collective13CollectiveMmaINS1_35MainloopSm100TmaUmmaWarpSpecializedILi4ELi2ELi4ENS5_IJNS4_1CILi1EEESB_SB_EEEEENS5_IJNSA_ILi128EEENSA_ILi64EEESF_EEENS_12float_e5m2_tENS5_IJlSB_lEEESH_SI_NS4_8TiledMMAINS4_8MMA_AtomIJNS4_10MMA_TraitsINS4_19SM100_MMA_F8F6F4_SSEJSH_SH_fSE_SF_NS4_17integral_constantINS4_4UMMA5MajorELSP_0EEESQ_NSN_INSO_7ScaleInELSR_0EEESS_EEEEEENS4_6LayoutISC_NS5_IJNSA_ILi0EEESW_SW_EEEEENS5_IJNS4_10UnderscoreESZ_SZ_EEEEENS4_13SM90_TMA_LOADENS4_14ComposedLayoutINS4_7SwizzleILi2ELi4ELi3EEENS4_18smem_ptr_flag_bitsILi8EEENSV_INS5_IJNSA_ILi8EEESF_EEENS5_IJSF_SB_EEEEEEEvNS4_8identityES12_S1C_vS1D_EENS_8epilogue10collective18CollectiveEpilogueINS1F_23Sm100TmaWarpSpecializedILi1ELi1ELi64ELb0ELb0EEEJSG_NS5_IJNSV_ISE_SB_EENSV_ISF_SB_EEEEESH_SI_SH_SI_NS1F_6fusion15FusionCallbacksIS1J_NS1N_17LinearCombinationISH_fSH_fLNS_15FloatRoundStyleE2EEESG_S1M_JEEENS4_5SM1004TMEM4LOAD26SM100_TMEM_LOAD_32dp32b64xES12_S1C_NS4_39AutoVectorizingCopyWithAssumedAlignmentILi128EEENS4_14SM90_TMA_STOREES1C_S1Y_S1Y_EEEvvEEEEvNT_6ParamsE)
	.align		4
        /*000c*/ 	.word	index@(__assertfail)
	.align		4
        /*0010*/ 	.word	0x00000000
	.align		4
        /*0014*/ 	.word	0xfffffffe
	.align		4
        /*0018*/ 	.word	0x00000000
	.align		4
        /*001c*/ 	.word	0xfffffffd
	.align		4
        /*0020*/ 	.word	0x00000000
	.align		4
        /*0024*/ 	.word	0xfffffffc


//--------------------- .nv.constant4             --------------------------
	.section	.nv.constant4,"a",@progbits
	.align	8
	.align		8
.nv.constant4:
        /*0000*/ 	.dword	__assertfail
	.align		8
        /*0008*/ 	.dword	__unnamed_1
	.align		8
        /*0010*/ 	.dword	__unnamed_2
	.align		8
        /*0018*/ 	.dword	_ZN39_INTERNAL_6e4876e1_4_k_cu_bba0172f_82514cuda3std3__45__cpo5beginE
	.align		8
        /*0020*/ 	.dword	_ZN39_INTERNAL_6e4876e1_4_k_cu_bba0172f_82514cuda3std3__45__cpo3endE
	.align		8
        /*0028*/ 	.dword	_ZN39_INTERNAL_6e4876e1_4_k_cu_bba0172f_82514cuda3std3__45__cpo6cbeginE
	.align		8
        /*0030*/ 	.dword	_ZN39_INTERNAL_6e4876e1_4_k_cu_bba0172f_82514cuda3std3__45__cpo4cendE
	.align		8
        /*0038*/ 	.dword	_ZN39_INTERNAL_6e4876e1_4_k_cu_bba0172f_82514cuda3std3__441_GLOBAL__N__6e4876e1_4_k_cu_bba0172f_82516ignoreE
	.align		8
        /*0040*/ 	.dword	_ZN39_INTERNAL_6e4876e1_4_k_cu_bba0172f_82514cuda3std3__419piecewise_constructE
	.align		8
        /*0048*/ 	.dword	_ZN39_INTERNAL_6e4876e1_4_k_cu_bba0172f_82514cuda3std3__48in_placeE
	.align		8
        /*0050*/ 	.dword	_ZN39_INTERNAL_6e4876e1_4_k_cu_bba0172f_82514cuda3std6ranges3__45__cpo4swapE
	.align		8
        /*0058*/ 	.dword	_ZN39_INTERNAL_6e4876e1_4_k_cu_bba0172f_82514cuda3std6ranges3__45__cpo9iter_moveE
	.align		8
        /*0060*/ 	.dword	_ZN39_INTERNAL_6e4876e1_4_k_cu_bba0172f_82514cute7productE
	.align		8
        /*0068*/ 	.dword	_ZN39_INTERNAL_6e4876e1_4_k_cu_bba0172f_82514cute1_E
	.align		8
        /*0070*/ 	.dword	$str$25
	.align		8
        /*0078*/ 	.dword	$str$26
	.align		8
        /*0080*/ 	.dword	$str$27
	.align		8
        /*0088*/ 	.dword	$str$28


//--------------------- .text._ZN7cutlass13device_kernelINS_4gemm6kernel13GemmUniversalIN4cute5tupleIJiiiiEEENS1_10collective13CollectiveMmaINS1_35MainloopSm100TmaUmmaWarpSpecializedILi4ELi2ELi4ENS5_IJNS4_1CILi1EEESB_SB_EEEEENS5_IJNSA_ILi128EEENSA_ILi64EEESF_EEENS_12float_e5m2_tENS5_IJlSB_lEEESH_SI_NS4_8TiledMMAINS4_8MMA_AtomIJNS4_10MMA_TraitsINS4_19SM100_MMA_F8F6F4_SSEJSH_SH_fSE_SF_NS4_17integral_constantINS4_4UMMA5MajorELSP_0EEESQ_NSN_INSO_7ScaleInELSR_0EEESS_EEEEEENS4_6LayoutISC_NS5_IJNSA_ILi0EEESW_SW_EEEEENS5_IJNS4_10UnderscoreESZ_SZ_EEEEENS4_13SM90_TMA_LOADENS4_14ComposedLayoutINS4_7SwizzleILi2ELi4ELi3EEENS4_18smem_ptr_flag_bitsILi8EEENSV_INS5_IJNSA_ILi8EEESF_EEENS5_IJSF_SB_EEEEEEEvNS4_8identityES12_S1C_vS1D_EENS_8epilogue10collective18CollectiveEpilogueINS1F_23Sm100TmaWarpSpecializedILi1ELi1ELi64ELb0ELb0EEEJSG_NS5_IJNSV_ISE_SB_EENSV_ISF_SB_EEEEESH_SI_SH_SI_NS1F_6fusion15FusionCallbacksIS1J_NS1N_17LinearCombinationISH_fSH_fLNS_15FloatRoundStyleE2EEESG_S1M_JEEENS4_5SM1004TMEM4LOAD26SM100_TMEM_LOAD_32dp32b64xES12_S1C_NS4_39AutoVectorizingCopyWithAssumedAlignmentILi128EEENS4_14SM90_TMA_STOREES1C_S1Y_S1Y_EEEvvEEEEvNT_6ParamsE --------------------------
	.section	.text._ZN7cutlass13device_kernelINS_4gemm6kernel13GemmUniversalIN4cute5tupleIJiiiiEEENS1_10collective13CollectiveMmaINS1_35MainloopSm100TmaUmmaWarpSpecializedILi4ELi2ELi4ENS5_IJNS4_1CILi1EEESB_SB_EEEEENS5_IJNSA_ILi128EEENSA_ILi64EEESF_EEENS_12float_e5m2_tENS5_IJlSB_lEEESH_SI_NS4_8TiledMMAINS4_8MMA_AtomIJNS4_10MMA_TraitsINS4_19SM100_MMA_F8F6F4_SSEJSH_SH_fSE_SF_NS4_17integral_constantINS4_4UMMA5MajorELSP_0EEESQ_NSN_INSO_7ScaleInELSR_0EEESS_EEEEEENS4_6LayoutISC_NS5_IJNSA_ILi0EEESW_SW_EEEEENS5_IJNS4_10UnderscoreESZ_SZ_EEEEENS4_13SM90_TMA_LOADENS4_14ComposedLayoutINS4_7SwizzleILi2ELi4ELi3EEENS4_18smem_ptr_flag_bitsILi8EEENSV_INS5_IJNSA_ILi8EEESF_EEENS5_IJSF_SB_EEEEEEEvNS4_8identityES12_S1C_vS1D_EENS_8epilogue10collective18CollectiveEpilogueINS1F_23Sm100TmaWarpSpecializedILi1ELi1ELi64ELb0ELb0EEEJSG_NS5_IJNSV_ISE_SB_EENSV_ISF_SB_EEEEESH_SI_SH_SI_NS1F_6fusion15FusionCallbacksIS1J_NS1N_17LinearCombinationISH_fSH_fLNS_15FloatRoundStyleE2EEESG_S1M_JEEENS4_5SM1004TMEM4LOAD26SM100_TMEM_LOAD_32dp32b64xES12_S1C_NS4_39AutoVectorizingCopyWithAssumedAlignmentILi128EEENS4_14SM90_TMA_STOREES1C_S1Y_S1Y_EEEvvEEEEvNT_6ParamsE,"ax",@progbits
	.align	128
.text._ZN7cutlass13device_kernelINS_4gemm6kernel13GemmUniversalIN4cute5tupleIJiiiiEEENS1_10collective13CollectiveMmaINS1_35MainloopSm100TmaUmmaWarpSpecializedILi4ELi2ELi4ENS5_IJNS4_1CILi1EEESB_SB_EEEEENS5_IJNSA_ILi128EEENSA_ILi64EEESF_EEENS_12float_e5m2_tENS5_IJlSB_lEEESH_SI_NS4_8TiledMMAINS4_8MMA_AtomIJNS4_10MMA_TraitsINS4_19SM100_MMA_F8F6F4_SSEJSH_SH_fSE_SF_NS4_17integral_constantINS4_4UMMA5MajorELSP_0EEESQ_NSN_INSO_7ScaleInELSR_0EEESS_EEEEEENS4_6LayoutISC_NS5_IJNSA_ILi0EEESW_SW_EEEEENS5_IJNS4_10UnderscoreESZ_SZ_EEEEENS4_13SM90_TMA_LOADENS4_14ComposedLayoutINS4_7SwizzleILi2ELi4ELi3EEENS4_18smem_ptr_flag_bitsILi8EEENSV_INS5_IJNSA_ILi8EEESF_EEENS5_IJSF_SB_EEEEEEEvNS4_8identityES12_S1C_vS1D_EENS_8epilogue10collective18CollectiveEpilogueINS1F_23Sm100TmaWarpSpecializedILi1ELi1ELi64ELb0ELb0EEEJSG_NS5_IJNSV_ISE_SB_EENSV_ISF_SB_EEEEESH_SI_SH_SI_NS1F_6fusion15FusionCallbacksIS1J_NS1N_17LinearCombinationISH_fSH_fLNS_15FloatRoundStyleE2EEESG_S1M_JEEENS4_5SM1004TMEM4LOAD26SM100_TMEM_LOAD_32dp32b64xES12_S1C_NS4_39AutoVectorizingCopyWithAssumedAlignmentILi128EEENS4_14SM90_TMA_STOREES1C_S1Y_S1Y_EEEvvEEEEvNT_6ParamsE:
        .type           _ZN7cutlass13device_kernelINS_4gemm6kernel13GemmUniversalIN4cute5tupleIJiiiiEEENS1_10collective13CollectiveMmaINS1_35MainloopSm100TmaUmmaWarpSpecializedILi4ELi2ELi4ENS5_IJNS4_1CILi1EEESB_SB_EEEEENS5_IJNSA_ILi128EEENSA_ILi64EEESF_EEENS_12float_e5m2_tENS5_IJlSB_lEEESH_SI_NS4_8TiledMMAINS4_8MMA_AtomIJNS4_10MMA_TraitsINS4_19SM100_MMA_F8F6F4_SSEJSH_SH_fSE_SF_NS4_17integral_constantINS4_4UMMA5MajorELSP_0EEESQ_NSN_INSO_7ScaleInELSR_0EEESS_EEEEEENS4_6LayoutISC_NS5_IJNSA_ILi0EEESW_SW_EEEEENS5_IJNS4_10UnderscoreESZ_SZ_EEEEENS4_13SM90_TMA_LOADENS4_14ComposedLayoutINS4_7SwizzleILi2ELi4ELi3EEENS4_18smem_ptr_flag_bitsILi8EEENSV_INS5_IJNSA_ILi8EEESF_EEENS5_IJSF_SB_EEEEEEEvNS4_8identityES12_S1C_vS1D_EENS_8epilogue10collective18CollectiveEpilogueINS1F_23Sm100TmaWarpSpecializedILi1ELi1ELi64ELb0ELb0EEEJSG_NS5_IJNSV_ISE_SB_EENSV_ISF_SB_EEEEESH_SI_SH_SI_NS1F_6fusion15FusionCallbacksIS1J_NS1N_17LinearCombinationISH_fSH_fLNS_15FloatRoundStyleE2EEESG_S1M_JEEENS4_5SM1004TMEM4LOAD26SM100_TMEM_LOAD_32dp32b64xES12_S1C_NS4_39AutoVectorizingCopyWithAssumedAlignmentILi128EEENS4_14SM90_TMA_STOREES1C_S1Y_S1Y_EEEvvEEEEvNT_6ParamsE,@function
        .size           _ZN7cutlass13device_kernelINS_4gemm6kernel13GemmUniversalIN4cute5tupleIJiiiiEEENS1_10collective13CollectiveMmaINS1_35MainloopSm100TmaUmmaWarpSpecializedILi4ELi2ELi4ENS5_IJNS4_1CILi1EEESB_SB_EEEEENS5_IJNSA_ILi128EEENSA_ILi64EEESF_EEENS_12float_e5m2_tENS5_IJlSB_lEEESH_SI_NS4_8TiledMMAINS4_8MMA_AtomIJNS4_10MMA_TraitsINS4_19SM100_MMA_F8F6F4_SSEJSH_SH_fSE_SF_NS4_17integral_constantINS4_4UMMA5MajorELSP_0EEESQ_NSN_INSO_7ScaleInELSR_0EEESS_EEEEEENS4_6LayoutISC_NS5_IJNSA_ILi0EEESW_SW_EEEEENS5_IJNS4_10UnderscoreESZ_SZ_EEEEENS4_13SM90_TMA_LOADENS4_14ComposedLayoutINS4_7SwizzleILi2ELi4ELi3EEENS4_18smem_ptr_flag_bitsILi8EEENSV_INS5_IJNSA_ILi8EEESF_EEENS5_IJSF_SB_EEEEEEEvNS4_8identityES12_S1C_vS1D_EENS_8epilogue10collective18CollectiveEpilogueINS1F_23Sm100TmaWarpSpecializedILi1ELi1ELi64ELb0ELb0EEEJSG_NS5_IJNSV_ISE_SB_EENSV_ISF_SB_EEEEESH_SI_SH_SI_NS1F_6fusion15FusionCallbacksIS1J_NS1N_17LinearCombinationISH_fSH_fLNS_15FloatRoundStyleE2EEESG_S1M_JEEENS4_5SM1004TMEM4LOAD26SM100_TMEM_LOAD_32dp32b64xES12_S1C_NS4_39AutoVectorizingCopyWithAssumedAlignmentILi128EEENS4_14SM90_TMA_STOREES1C_S1Y_S1Y_EEEvvEEEEvNT_6ParamsE,(.L_x_128 - _ZN7cutlass13device_kernelINS_4gemm6kernel13GemmUniversalIN4cute5tupleIJiiiiEEENS1_10collective13CollectiveMmaINS1_35MainloopSm100TmaUmmaWarpSpecializedILi4ELi2ELi4ENS5_IJNS4_1CILi1EEESB_SB_EEEEENS5_IJNSA_ILi128EEENSA_ILi64EEESF_EEENS_12float_e5m2_tENS5_IJlSB_lEEESH_SI_NS4_8TiledMMAINS4_8MMA_AtomIJNS4_10MMA_TraitsINS4_19SM100_MMA_F8F6F4_SSEJSH_SH_fSE_SF_NS4_17integral_constantINS4_4UMMA5MajorELSP_0EEESQ_NSN_INSO_7ScaleInELSR_0EEESS_EEEEEENS4_6LayoutISC_NS5_IJNSA_ILi0EEESW_SW_EEEEENS5_IJNS4_10UnderscoreESZ_SZ_EEEEENS4_13SM90_TMA_LOADENS4_14ComposedLayoutINS4_7SwizzleILi2ELi4ELi3EEENS4_18smem_ptr_flag_bitsILi8EEENSV_INS5_IJNSA_ILi8EEESF_EEENS5_IJSF_SB_EEEEEEEvNS4_8identityES12_S1C_vS1D_EENS_8epilogue10collective18CollectiveEpilogueINS1F_23Sm100TmaWarpSpecializedILi1ELi1ELi64ELb0ELb0EEEJSG_NS5_IJNSV_ISE_SB_EENSV_ISF_SB_EEEEESH_SI_SH_SI_NS1F_6fusion15FusionCallbacksIS1J_NS1N_17LinearCombinationISH_fSH_fLNS_15FloatRoundStyleE2EEESG_S1M_JEEENS4_5SM1004TMEM4LOAD26SM100_TMEM_LOAD_32dp32b64xES12_S1C_NS4_39AutoVectorizingCopyWithAssumedAlignmentILi128EEENS4_14SM90_TMA_STOREES1C_S1Y_S1Y_EEEvvEEEEvNT_6ParamsE)
        .other          _ZN7cutlass13device_kernelINS_4gemm6kernel13GemmUniversalIN4cute5tupleIJiiiiEEENS1_10collective13CollectiveMmaINS1_35MainloopSm100TmaUmmaWarpSpecializedILi4ELi2ELi4ENS5_IJNS4_1CILi1EEESB_SB_EEEEENS5_IJNSA_ILi128EEENSA_ILi64EEESF_EEENS_12float_e5m2_tENS5_IJlSB_lEEESH_SI_NS4_8TiledMMAINS4_8MMA_AtomIJNS4_10MMA_TraitsINS4_19SM100_MMA_F8F6F4_SSEJSH_SH_fSE_SF_NS4_17integral_constantINS4_4UMMA5MajorELSP_0EEESQ_NSN_INSO_7ScaleInELSR_0EEESS_EEEEEENS4_6LayoutISC_NS5_IJNSA_ILi0EEESW_SW_EEEEENS5_IJNS4_10UnderscoreESZ_SZ_EEEEENS4_13SM90_TMA_LOADENS4_14ComposedLayoutINS4_7SwizzleILi2ELi4ELi3EEENS4_18smem_ptr_flag_bitsILi8EEENSV_INS5_IJNSA_ILi8EEESF_EEENS5_IJSF_SB_EEEEEEEvNS4_8identityES12_S1C_vS1D_EENS_8epilogue10collective18CollectiveEpilogueINS1F_23Sm100TmaWarpSpecializedILi1ELi1ELi64ELb0ELb0EEEJSG_NS5_IJNSV_ISE_SB_EENSV_ISF_SB_EEEEESH_SI_SH_SI_NS1F_6fusion15FusionCallbacksIS1J_NS1N_17LinearCombinationISH_fSH_fLNS_15FloatRoundStyleE2EEESG_S1M_JEEENS4_5SM1004TMEM4LOAD26SM100_TMEM_LOAD_32dp32b64xES12_S1C_NS4_39AutoVectorizingCopyWithAssumedAlignmentILi128EEENS4_14SM90_TMA_STOREES1C_S1Y_S1Y_EEEvvEEEEvNT_6ParamsE,@"STO_CUDA_ENTRY STV_DEFAULT"
_ZN7cutlass13device_kernelINS_4gemm6kernel13GemmUniversalIN4cute5tupleIJiiiiEEENS1_10collective13CollectiveMmaINS1_35MainloopSm100TmaUmmaWarpSpecializedILi4ELi2ELi4ENS5_IJNS4_1CILi1EEESB_SB_EEEEENS5_IJNSA_ILi128EEENSA_ILi64EEESF_EEENS_12float_e5m2_tENS5_IJlSB_lEEESH_SI_NS4_8TiledMMAINS4_8MMA_AtomIJNS4_10MMA_TraitsINS4_19SM100_MMA_F8F6F4_SSEJSH_SH_fSE_SF_NS4_17integral_constantINS4_4UMMA5MajorELSP_0EEESQ_NSN_INSO_7ScaleInELSR_0EEESS_EEEEEENS4_6LayoutISC_NS5_IJNSA_ILi0EEESW_SW_EEEEENS5_IJNS4_10UnderscoreESZ_SZ_EEEEENS4_13SM90_TMA_LOADENS4_14ComposedLayoutINS4_7SwizzleILi2ELi4ELi3EEENS4_18smem_ptr_flag_bitsILi8EEENSV_INS5_IJNSA_ILi8EEESF_EEENS5_IJSF_SB_EEEEEEEvNS4_8identityES12_S1C_vS1D_EENS_8epilogue10collective18CollectiveEpilogueINS1F_23Sm100TmaWarpSpecializedILi1ELi1ELi64ELb0ELb0EEEJSG_NS5_IJNSV_ISE_SB_EENSV_ISF_SB_EEEEESH_SI_SH_SI_NS1F_6fusion15FusionCallbacksIS1J_NS1N_17LinearCombinationISH_fSH_fLNS_15FloatRoundStyleE2EEESG_S1M_JEEENS4_5SM1004TMEM4LOAD26SM100_TMEM_LOAD_32dp32b64xES12_S1C_NS4_39AutoVectorizingCopyWithAssumedAlignmentILi128EEENS4_14SM90_TMA_STOREES1C_S1Y_S1Y_EEEvvEEEEvNT_6ParamsE:
[----:B------:R-:W1:Y:S01]  /*0000*/  LDC R1, c[0x0][0x37c] ;  /* 0x0000df00ff017b82 */ /* 0x000e620000000800 */
[----:B------:R-:W2:Y:S01]  /*0010*/  S2R R166, SR_TID.X ;  /* 0x0000000000a67919 */ /* 0x000ea20000002100 */
[----:B------:R-:W3:Y:S01]  /*0020*/  LDCU.64 UR4, c[0x0][0x890] ;  /* 0x00011200ff0477ac */ /* 0x000ee20008000a00 */
[----:B------:R-:W-:Y:S02]  /*0030*/  PRMT R164, RZ, 0x7610, R164 ;  /* 0x00007610ffa47816 */ /* 0x000fe400000000a4 */
[----:B------:R-:W-:Y:S01]  /*0040*/  ELECT P5, URZ, PT ;  /* 0x0000000000ff782f */ /* 0x000fe200038a0000 */
[----:B------:R-:W4:Y:S01]  /*0050*/  LDCU.64 UR40, c[0x0][0x358] ;  /* 0x00006b00ff2877ac */ /* 0x000f220008000a00 */
[----:B---3--:R-:W-:-:S04]  /*0060*/  UISETP.NE.U32.AND UP0, UPT, UR4, URZ, UPT ;  /* 0x000000ff0400728c */ /* 0x008fc8000bf05070 */
[----:B------:R-:W-:Y:S01]  /*0070*/  UISETP.NE.AND.EX UP0, UPT, UR5, URZ, UPT, UP0 ;  /* 0x000000ff0500728c */ /* 0x000fe2000bf05300 */
[----:B--2---:R-:W-:-:S05]  /*0080*/  SHF.R.U32.HI R169, RZ, 0x5, R166 ;  /* 0x00000005ffa97819 */ /* 0x004fca00000116a6 */
[----:B------:R-:W2:Y:S02]  /*0090*/  SHFL.IDX PT, R0, R169, RZ, 0x1f ;  /* 0x00001fffa9007589 */ /* 0x000ea400000e0000 */
[----:B--2---:R-:W-:Y:S01]  /*00a0*/  R2UR UR8, R0 ;  /* 0x00000000000872ca */ /* 0x004fe200000e0000 */
[----:B-1--4-:R-:W-:-:S14]  /*00b0*/  BRA.U UP0, `(.L_x_0) ;  /* 0x00000001002c7547 */ /* 0x012fdc000b800000 */
[----:B------:R-:W1:Y:S02]  /*00c0*/  LDCU.64 UR6, c[0x0][0x888] ;  /* 0x00011100ff0677ac */ /* 0x000e640008000a00 */
[----:B-1----:R-:W-:-:S04]  /*00d0*/  UISETP.NE.U32.AND UP0, UPT, UR6, URZ, UPT ;  /* 0x000000ff0600728c */ /* 0x002fc8000bf05070 */
[----:B------:R-:W-:-:S09]  /*00e0*/  UISETP.NE.AND.EX UP0, UPT, UR7, URZ, UPT, UP0 ;  /* 0x000000ff0700728c */ /* 0x000fd2000bf05300 */
[----:B------:R-:W-:Y:S05]  /*00f0*/  BRA.U !UP0, `(.L_x_1) ;  /* 0x0000000108107547 */ /* 0x000fea000b800000 */
[----:B------:R-:W1:Y:S02]  /*0100*/  LDC.64 R2, c[0x0][0x888] ;  /* 0x00022200ff027b82 */ /* 0x000e640000000a00 */
[----:B-1----:R1:W5:Y:S01]  /*0110*/  LDG.E R81, desc[UR40][R2.64] ;  /* 0x0000002802517981 */ /* 0x002362000c1e1900 */
[----:B------:R-:W-:Y:S01]  /*0120*/  HFMA2 R164, -RZ, RZ, 0, 5.9604644775390625e-08 ;  /* 0x00000001ffa47431 */ /* 0x000fe200000001ff */
[----:B------:R-:W-:Y:S05]  /*0130*/  BRA `(.L_x_0) ;  /* 0x00000000000c7947 */ /* 0x000fea0003800000 */
.L_x_1:
[----:B------:R-:W1:Y:S01]  /*0140*/  LDCU UR6, c[0x0][0x880] ;  /* 0x00011000ff0677ac */ /* 0x000e620008000800 */
[----:B------:R-:W-:Y:S01]  /*0150*/  HFMA2 R164, -RZ, RZ, 0, 5.9604644775390625e-08 ;  /* 0x00000001ffa47431 */ /* 0x000fe200000001ff */
[----:B-1----:R-:W-:-:S07]  /*0160*/  MOV R81, UR6 ;  /* 0x0000000600517c02 */ /* 0x002fce0008000f00 */
.L_x_0:
[----:B------:R-:W2:Y:S02]  /*0170*/  LDCU.64 UR6, c[0x0][0x8b0] ;  /* 0x00011600ff0677ac */ /* 0x000ea40008000a00 */
[----:B--2---:R-:W-:-:S04]  /*0180*/  UISETP.NE.U32.AND UP0, UPT, UR6, URZ, UPT ;  /* 0x000000ff0600728c */ /* 0x004fc8000bf05070 */
[----:B------:R-:W-:-:S09]  /*0190*/  UISETP.NE.AND.EX UP0, UPT, UR7, URZ, UPT, UP0 ;  /* 0x000000ff0700728c */ /* 0x000fd2000bf05300 */
[----:B------:R-:W-:Y:S05]  /*01a0*/  BRA.U UP0, `(.L_x_2) ;  /* 0x0000000100247547 */ /* 0x000fea000b800000 */
[----:B------:R-:W2:Y:S02]  /*01b0*/  LDCU.64 UR6, c[0x0][0x8a8] ;  /* 0x00011500ff0677ac */ /* 0x000ea40008000a00 */
[----:B--2---:R-:W-:-:S04]  /*01c0*/  UISETP.NE.U32.AND UP0, UPT, UR6, URZ, UPT ;  /* 0x000000ff0600728c */ /* 0x004fc8000bf05070 */
[----:B------:R-:W-:-:S09]  /*01d0*/  UISETP.NE.AND.EX UP0, UPT, UR7, URZ, UPT, UP0 ;  /* 0x000000ff0700728c */ /* 0x000fd2000bf05300 */
[----:B------:R-:W-:Y:S05]  /*01e0*/  BRA.U !UP0, `(.L_x_3) ;  /* 0x00000001080c7547 */ /* 0x000fea000b800000 */
[----:B------:R-:W2:Y:S02]  /*01f0*/  LDC.64 R78, c[0x0][0x8a8] ;  /* 0x00022a00ff4e7b82 */ /* 0x000ea40000000a00 */
[----:B--2---:R2:W5:Y:S01]  /*0200*/  LDG.E R78, desc[UR40][R78.64] ;  /* 0x000000284e4e7981 */ /* 0x004562000c1e1900 */
[----:B------:R-:W-:Y:S05]  /*0210*/  BRA `(.L_x_2) ;  /* 0x0000000000087947 */ /* 0x000fea0003800000 */
.L_x_3:
[----:B------:R-:W2:Y:S02]  /*0220*/  LDCU UR6, c[0x0][0x8a0] ;  /* 0x00011400ff0677ac */ /* 0x000ea40008000800 */
[----:B--2---:R-:W-:Y:S02]  /*0230*/  MOV R78, UR6 ;  /* 0x00000006004e7c02 */ /* 0x004fe40008000f00 */
.L_x_2:
[----:B------:R-:W-:Y:S01]  /*0240*/  IMAD.U32 R0, RZ, RZ, UR8 ;  /* 0x00000008ff007e24 */ /* 0x000fe2000f8e00ff */
[----:B------:R-:W-:Y:S04]  /*0250*/  BSSY.RECONVERGENT B0, `(.L_x_4) ;  /* 0x000000c000007945 */ /* 0x000fe80003800200 */
[C---:B------:R-:W-:Y:S02]  /*0260*/  ISETP.NE.OR P1, PT, R0.reuse, 0x1, !P5 ;  /* 0x000000010000780c */ /* 0x040fe40006f25670 */
[----:B------:R-:W-:-:S11]  /*0270*/  ISETP.NE.OR P0, PT, R0, 0x3, !P5 ;  /* 0x000000030000780c */ /* 0x000fd60006f05670 */
[----:B------:R-:W-:Y:S05]  /*0280*/  @P1 BRA `(.L_x_5) ;  /* 0x0000000000201947 */ /* 0x000fea0003800000 */
[----:B------:R-:W3:Y:S02]  /*0290*/  LDCU.64 UR6, c[0x0][0x348] ;  /* 0x00006900ff0677ac */ /* 0x000ee40008000a00 */
[----:B---3--:R-:W-:Y:S02]  /*02a0*/  UIADD3 UR10, UP1, UPT, UR6, 0x80, URZ ;  /* 0x00000080060a7890 */ /* 0x008fe4000ff3e0ff */
[----:B------:R-:W-:Y:S02]  /*02b0*/  UIADD3 UR6, UP0, UPT, UR6, 0x180, URZ ;  /* 0x0000018006067890 */ /* 0x000fe4000ff1e0ff */
[----:B------:R-:W-:Y:S02]  /*02c0*/  UIADD3.X UR11, UPT, UPT, URZ, UR7, URZ, UP1, !UPT ;  /* 0x00000007ff0b7290 */ /* 0x000fe40008ffe4ff */
[----:B------:R-:W-:-:S07]  /*02d0*/  UIADD3.X UR7, UPT, UPT, URZ, UR7, URZ, UP0, !UPT ;  /* 0x00000007ff077290 */ /* 0x000fce00087fe4ff */
[----:B------:R3:W-:Y:S02]  /*02e0*/  UTMACCTL.PF [UR10] ;  /* 0x000000000a0079b9 */ /* 0x0007e40008040000 */
[----:B------:R3:W-:Y:S02]  /*02f0*/  UTMACCTL.PF [UR6] ;  /* 0x00000000060079b9 */ /* 0x0007e40008040000 */
[----:B---3--:R-:W-:Y:S01]  /*0300*/  NOP ;  /* 0x0000000000007918 */ /* 0x008fe20000000000 */
.L_x_5:
[----:B------:R-:W-:Y:S05]  /*0310*/  BSYNC.RECONVERGENT B0 ;  /* 0x0000000000007941 */ /* 0x000fea0003800200 */
.L_x_4:
[----:B------:R-:W-:Y:S04]  /*0320*/  BSSY.RECONVERGENT B0, `(.L_x_6) ;  /* 0x000000a000007945 */ /* 0x000fe80003800200 */
        /* <DEDUP_REMOVED lines=9> */
.L_x_7:
[----:B------:R-:W-:Y:S05]  /*03c0*/  BSYNC.RECONVERGENT B0 ;  /* 0x0000000000007941 */ /* 0x000fea0003800200 */
.L_x_6:
[----:B------:R-:W3:Y:S01]  /*03d0*/  LDCU.64 UR6, c[0x0][0x888] ;  /* 0x00011100ff0677ac */ /* 0x000ee20008000a00 */
[----:B------:R-:W-:Y:S02]  /*03e0*/  UISETP.EQ.U32.AND UP1, UPT, UR4, URZ, UPT ;  /* 0x000000ff0400728c */ /* 0x000fe4000bf22070 */
[----:B------:R-:W-:Y:S02]  /*03f0*/  UPLOP3.LUT UP2, UPT, UPT, UPT, UPT, 0x80, 0x8 ;  /* 0x000000000008789c */ /* 0x000fe40003f4f070 */
[----:B---3--:R-:W-:-:S04]  /*0400*/  UISETP.NE.U32.AND UP0, UPT, UR6, URZ, UPT ;  /* 0x000000ff0600728c */ /* 0x008fc8000bf05070 */
[----:B------:R-:W-:-:S04]  /*0410*/  UISETP.NE.AND.EX UP0, UPT, UR7, URZ, UPT, UP0 ;  /* 0x000000ff0700728c */ /* 0x000fc8000bf05300 */
[----:B------:R-:W-:-:S04]  /*0420*/  UISETP.EQ.OR.EX UP3, UPT, UR5, URZ, !UP0, UP1 ;  /* 0x000000ff0500728c */ /* 0x000fc8000c762710 */
[----:B------:R-:W-:-:S05]  /*0430*/  UP2UR UR44, UPR, URZ, 0x8 ;  /* 0x00000008ff2c7883 */ /* 0x000fca0008000000 */
[----:B------:R-:W-:Y:S07]  /*0440*/  BRA.U !UP3, `(.L_x_8) ;  /* 0x000000010b207547 */ /* 0x000fee000b800000 */
[----:B------:R-:W-:Y:S01]  /*0450*/  UISETP.NE.U32.AND UP2, UPT, UR4, URZ, UPT ;  /* 0x000000ff0400728c */ /* 0x000fe2000bf45070 */
[----:B-----5:R-:W-:Y:S01]  /*0460*/  FSETP.NEU.AND P0, PT, R81, RZ, PT ;  /* 0x000000ff5100720b */ /* 0x020fe20003f0d000 */
[----:B------:R-:W-:Y:S02]  /*0470*/  USEL UR4, URZ, 0xffffffff, UP0 ;  /* 0xffffffffff047887 */ /* 0x000fe40008000000 */
[----:B------:R-:W-:-:S10]  /*0480*/  UISETP.NE.AND.EX UP2, UPT, UR5, URZ, UPT, UP2 ;  /* 0x000000ff0500728c */ /* 0x000fd4000bf45320 */
[----:B------:R-:W-:Y:S01]  /*0490*/  VOTEU.ANY UP1, P0 ;  /* 0x0000000000ff7886 */ /* 0x000fe20000020100 */
[----:B------:R-:W-:-:S04]  /*04a0*/  @!UP2 USEL UR4, URZ, 0xffffffff, UP1 ;  /* 0xffffffffff04a887 */ /* 0x000fc80008800000 */
[----:B------:R-:W-:-:S04]  /*04b0*/  ULOP3.LUT UR4, UR4, 0x1, URZ, 0xc0, !UPT ;  /* 0x0000000104047892 */ /* 0x000fc8000f8ec0ff */
[----:B------:R-:W-:-:S11]  /*04c0*/  UISETP.NE.U32.AND UP2, UPT, UR4, 0x1, UPT ;  /* 0x000000010400788c */ /* 0x000fd6000bf45070 */
.L_x_8:
[----:B-1----:R-:W1:Y:S01]  /*04d0*/  SHFL.IDX PT, R2, R169, RZ, 0x1f ;  /* 0x00001fffa9027589 */ /* 0x002e6200000e0000 */
[----:B------:R-:W-:-:S04]  /*04e0*/  UISETP.NE.AND UP1, UPT, UR8, 0x2, UPT ;  /* 0x000000020800788c */ /* 0x000fc8000bf25270 */
[----:B------:R-:W-:Y:S01]  /*04f0*/  USEL UR13, URZ, 0x1, UP1 ;  /* 0x00000001ff0d7887 */ /* 0x000fe20008800000 */
[----:B-1----:R-:W-:-:S13]  /*0500*/  ISETP.NE.AND P0, PT, R2, RZ, PT ;  /* 0x000000ff0200720c */ /* 0x002fda0003f05270 */
[----:B------:R-:W-:Y:S05]  /*0510*/  @P0 BRA `(.L_x_9) ;  /* 0x0000000000480947 */ /* 0x000fea0003800000 */
[----:B------:R-:W1:Y:S01]  /*0520*/  S2UR UR5, SR_CgaCtaId ;  /* 0x00000000000579c3 */ /* 0x000e620000008800 */
[----:B------:R-:W-:Y:S01]  /*0530*/  UMOV UR6, 0x400 ;  /* 0x0000040000067882 */ /* 0x000fe20000000000 */
[----:B------:R-:W-:Y:S01]  /*0540*/  UMOV UR4, 0x1 ;  /* 0x0000000100047882 */ /* 0x000fe20000000000 */
[----:B------:R-:W-:Y:S01]  /*0550*/  ELECT P0, URZ, PT ;  /* 0x0000000000ff782f */ /* 0x000fe20003800000 */
[----:B-1----:R-:W-:Y:S02]  /*0560*/  ULEA UR5, UR5, UR6, 0x18 ;  /* 0x0000000605057291 */ /* 0x002fe4000f8ec0ff */
[----:B------:R-:W-:-:S04]  /*0570*/  UIADD3 UR6, UPT, UPT, -UR4, 0x100000, URZ ;  /* 0x0010000004067890 */ /* 0x000fc8000fffe1ff */
[----:B------:R-:W-:Y:S02]  /*0580*/  USHF.L.U32 UR7, UR6, 0xb, URZ ;  /* 0x0000000b06077899 */ /* 0x000fe400080006ff */
[----:B------:R-:W-:Y:S01]  /*0590*/  USHF.L.U32 UR6, UR6, 0x1, URZ ;  /* 0x0000000106067899 */ /* 0x000fe200080006ff */
[----:B------:R-:W1:Y:S11]  /*05a0*/  FENCE.VIEW.ASYNC.S ;  /* 0x00000000000073c6 */ /* 0x000e760000000000 */
[----:B-1----:R1:W3:Y:S01]  /*05b0*/  SYNCS.EXCH.64 URZ, [UR5], UR6 ;  /* 0x0000000605ff75b2 */ /* 0x0022e20008000100 */
[----:B------:R1:W4:Y:S01]  /*05c0*/  SYNCS.EXCH.64 URZ, [UR5+0x20], UR6 ;  /* 0x0000200605ff75b2 */ /* 0x0003220008000100 */
[----:B------:R1:W1:Y:S01]  /*05d0*/  SYNCS.EXCH.64 URZ, [UR5+0x8], UR6 ;  /* 0x0000080605ff75b2 */ /* 0x0002620008000100 */
[----:B------:R1:W1:Y:S01]  /*05e0*/  SYNCS.EXCH.64 URZ, [UR5+0x28], UR6 ;  /* 0x0000280605ff75b2 */ /* 0x0002620008000100 */
[----:B------:R1:W1:Y:S01]  /*05f0*/  SYNCS.EXCH.64 URZ, [UR5+0x10], UR6 ;  /* 0x0000100605ff75b2 */ /* 0x0002620008000100 */
[----:B------:R1:W1:Y:S01]  /*0600*/  SYNCS.EXCH.64 URZ, [UR5+0x30], UR6 ;  /* 0x0000300605ff75b2 */ /* 0x0002620008000100 */
[----:B------:R1:W1:Y:S01]  /*0610*/  SYNCS.EXCH.64 URZ, [UR5+0x18], UR6 ;  /* 0x0000180605ff75b2 */ /* 0x0002620008000100 */
[----:B------:R1:W1:Y:S01]  /*0620*/  SYNCS.EXCH.64 URZ, [UR5+0x38], UR6 ;  /* 0x0000380605ff75b2 */ /* 0x0002620008000100 */
[----:B------:R-:W-:Y:S01]  /*0630*/  NOP ;  /* 0x0000000000007918 */ /* 0x000fe20000000000 */
.L_x_9:
[----:B------:R-:W2:Y:S01]  /*0640*/  SHFL.IDX PT, R2, R169, RZ, 0x1f ;  /* 0x00001fffa9027589 */ /* 0x000ea200000e0000 */
[----:B------:R-:W-:Y:S01]  /*0650*/  NOP ;  /* 0x0000000000007918 */ /* 0x000fe20000000000 */
[----:B--2---:R-:W-:-:S13]  /*0660*/  ISETP.NE.AND P0, PT, R2, 0x1, PT ;  /* 0x000000010200780c */ /* 0x004fda0003f05270 */
[----:B------:R-:W-:Y:S05]  /*0670*/  @P0 BRA `(.L_x_10) ;  /* 0x0000000000400947 */ /* 0x000fea0003800000 */
[----:B-1----:R-:W1:Y:S01]  /*0680*/  S2UR UR6, SR_CgaCtaId ;  /* 0x00000000000679c3 */ /* 0x002e620000008800 */
[----:B------:R-:W-:Y:S01]  /*0690*/  UMOV UR7, 0x400 ;  /* 0x0000040000077882 */ /* 0x000fe20000000000 */
[----:B------:R-:W-:Y:S01]  /*06a0*/  UMOV UR5, 0x20 ;  /* 0x0000002000057882 */ /* 0x000fe20000000000 */
[----:B------:R-:W-:Y:S01]  /*06b0*/  UMOV UR4, 0x80 ;  /* 0x0000008000047882 */ /* 0x000fe20000000000 */
[----:B------:R-:W-:-:S04]  /*06c0*/  UIADD3 UR10, UPT, UPT, -UR5, 0x100000, URZ ;  /* 0x00100000050a7890 */ /* 0x000fc8000fffe1ff */
[----:B------:R-:W-:Y:S02]  /*06d0*/  USHF.L.U32 UR11, UR10, 0xb, URZ ;  /* 0x0000000b0a0b7899 */ /* 0x000fe400080006ff */
[----:B------:R-:W-:Y:S02]  /*06e0*/  USHF.L.U32 UR10, UR10, 0x1, URZ ;  /* 0x000000010a0a7899 */ /* 0x000fe400080006ff */
[----:B------:R-:W-:-:S04]  /*06f0*/  UIADD3 UR4, UPT, UPT, -UR4, 0x100000, URZ ;  /* 0x0010000004047890 */ /* 0x000fc8000fffe1ff */
[----:B------:R-:W-:Y:S02]  /*0700*/  USHF.L.U32 UR5, UR4, 0xb, URZ ;  /* 0x0000000b04057899 */ /* 0x000fe400080006ff */
[----:B------:R-:W-:Y:S01]  /*0710*/  USHF.L.U32 UR4, UR4, 0x1, URZ ;  /* 0x0000000104047899 */ /* 0x000fe200080006ff */
[----:B------:R-:W-:Y:S01]  /*0720*/  ELECT P0, URZ, PT ;  /* 0x0000000000ff782f */ /* 0x000fe20003800000 */
[----:B-1----:R-:W-:Y:S01]  /*0730*/  ULEA UR6, UR6, UR7, 0x18 ;  /* 0x0000000706067291 */ /* 0x002fe2000f8ec0ff */
[----:B------:R-:W1:Y:S11]  /*0740*/  FENCE.VIEW.ASYNC.S ;  /* 0x00000000000073c6 */ /* 0x000e760000000000 */
[----:B-1----:R2:W1:Y:S01]  /*0750*/  SYNCS.EXCH.64 URZ, [UR6+0x40], UR10 ;  /* 0x0000400a06ff75b2 */ /* 0x0024620008000100 */
[----:B------:R2:W1:Y:S02]  /*0760*/  SYNCS.EXCH.64 URZ, [UR6+0x48], UR4 ;  /* 0x0000480406ff75b2 */ /* 0x0004640008000100 */
[----:B--2---:R-:W-:Y:S01]  /*0770*/  NOP ;  /* 0x0000000000007918 */ /* 0x004fe20000000000 */
.L_x_10:
[----:B------:R-:W2:Y:S01]  /*0780*/  SHFL.IDX PT, R2, R169, RZ, 0x1f ;  /* 0x00001fffa9027589 */ /* 0x000ea200000e0000 */
[----:B------:R-:W-:Y:S01]  /*0790*/  NOP ;  /* 0x0000000000007918 */ /* 0x000fe20000000000 */
[----:B--2---:R-:W-:-:S13]  /*07a0*/  ISETP.NE.AND P0, PT, R2, 0x3, PT ;  /* 0x000000030200780c */ /* 0x004fda0003f05270 */
[----:B------:R-:W-:Y:S05]  /*07b0*/  @P0 BRA `(.L_x_11) ;  /* 0x0000000000300947 */ /* 0x000fea0003800000 */
[----:B-1----:R-:W1:Y:S01]  /*07c0*/  S2UR UR5, SR_CgaCtaId ;  /* 0x00000000000579c3 */ /* 0x002e620000008800 */
        /* <DEDUP_REMOVED lines=8> */
[----:B-1----:R2:W1:Y:S01]  /*0850*/  SYNCS.EXCH.64 URZ, [UR5+0x50], UR6 ;  /* 0x0000500605ff75b2 */ /* 0x0024620008000100 */
[----:B------:R2:W1:Y:S02]  /*0860*/  SYNCS.EXCH.64 URZ, [UR5+0x58], UR6 ;  /* 0x0000580605ff75b2 */ /* 0x0004640008000100 */
[----:B--2---:R-:W-:Y:S01]  /*0870*/  NOP ;  /* 0x0000000000007918 */ /* 0x004fe20000000000 */
.L_x_11:
[----:B------:R-:W2:Y:S01]  /*0880*/  SHFL.IDX PT, R2, R169, RZ, 0x1f ;  /* 0x00001fffa9027589 */ /* 0x000ea200000e0000 */
[----:B------:R-:W-:Y:S01]  /*0890*/  NOP ;  /* 0x0000000000007918 */ /* 0x000fe20000000000 */
[----:B--2---:R-:W-:-:S13]  /*08a0*/  ISETP.NE.AND P0, PT, R2, 0x4, PT ;  /* 0x000000040200780c */ /* 0x004fda0003f05270 */
[----:B------:R-:W-:Y:S05]  /*08b0*/  @P0 BRA `(.L_x_12) ;  /* 0x00000000004c0947 */ /* 0x000fea0003800000 */
[----:B-1----:R-:W1:Y:S01]  /*08c0*/  S2UR UR5, SR_CgaCtaId ;  /* 0x00000000000579c3 */ /* 0x002e620000008800 */
[----:B------:R-:W-:Y:S01]  /*08d0*/  UMOV UR7, 0x100 ;  /* 0x0000010000077882 */ /* 0x000fe20000000000 */
[----:B------:R-:W-:Y:S01]  /*08e0*/  UMOV UR6, 0x400 ;  /* 0x0000040000067882 */ /* 0x000fe20000000000 */
[----:B------:R-:W-:Y:S01]  /*08f0*/  USEL UR7, UR7, 0xe0, UP2 ;  /* 0x000000e007077887 */ /* 0x000fe20009000000 */
[----:B------:R-:W-:Y:S01]  /*0900*/  UMOV UR4, 0x1 ;  /* 0x0000000100047882 */ /* 0x000fe20000000000 */
[----:B------:R-:W-:Y:S01]  /*0910*/  ELECT P0, URZ, PT ;  /* 0x0000000000ff782f */ /* 0x000fe20003800000 */
[----:B------:R-:W-:-:S04]  /*0920*/  UIADD3 UR10, UPT, UPT, -UR4, 0x100000, URZ ;  /* 0x00100000040a7890 */ /* 0x000fc8000fffe1ff */
[----:B------:R-:W-:Y:S02]  /*0930*/  USHF.L.U32 UR11, UR10, 0xb, URZ ;  /* 0x0000000b0a0b7899 */ /* 0x000fe400080006ff */
[----:B------:R-:W-:Y:S02]  /*0940*/  USHF.L.U32 UR10, UR10, 0x1, URZ ;  /* 0x000000010a0a7899 */ /* 0x000fe400080006ff */
[----:B-1----:R-:W-:Y:S02]  /*0950*/  ULEA UR5, UR5, UR6, 0x18 ;  /* 0x0000000605057291 */ /* 0x002fe4000f8ec0ff */
[----:B------:R-:W-:-:S04]  /*0960*/  UIADD3 UR6, UPT, UPT, -UR7, 0x100000, URZ ;  /* 0x0010000007067890 */ /* 0x000fc8000fffe1ff */
[----:B------:R-:W-:Y:S02]  /*0970*/  USHF.L.U32 UR7, UR6, 0xb, URZ ;  /* 0x0000000b06077899 */ /* 0x000fe400080006ff */
[----:B------:R-:W-:Y:S01]  /*0980*/  USHF.L.U32 UR6, UR6, 0x1, URZ ;  /* 0x0000000106067899 */ /* 0x000fe200080006ff */
[----:B------:R-:W1:Y:S03]  /*0990*/  FENCE.VIEW.ASYNC.S ;  /* 0x00000000000073c6 */ /* 0x000e660000000000 */
[----:B-1----:R2:W1:Y:S08]  /*09a0*/  SYNCS.EXCH.64 URZ, [UR5+0x60], UR10 ;  /* 0x0000600a05ff75b2 */ /* 0x0024700008000100 */
[----:B------:R2:W1:Y:S01]  /*09b0*/  SYNCS.EXCH.64 URZ, [UR5+0x70], UR6 ;  /* 0x0000700605ff75b2 */ /* 0x0004620008000100 */
[----:B------:R2:W1:Y:S01]  /*09c0*/  SYNCS.EXCH.64 URZ, [UR5+0x68], UR10 ;  /* 0x0000680a05ff75b2 */ /* 0x0004620008000100 */
[----:B------:R2:W1:Y:S02]  /*09d0*/  SYNCS.EXCH.64 URZ, [UR5+0x78], UR6 ;  /* 0x0000780605ff75b2 */ /* 0x0004640008000100 */
[----:B--2---:R-:W-:Y:S01]  /*09e0*/  NOP ;  /* 0x0000000000007918 */ /* 0x004fe20000000000 */
.L_x_12:
        /* <DEDUP_REMOVED lines=18> */
[----:B------:R2:W1:Y:S01]  /*0b10*/  SYNCS.EXCH.64 URZ, [UR6+0xa0], UR4 ;  /* 0x0000a00406ff75b2 */ /* 0x0004620008000100 */
[----:B------:R2:W1:Y:S01]  /*0b20*/  SYNCS.EXCH.64 URZ, [UR6+0x88], UR10 ;  /* 0x0000880a06ff75b2 */ /* 0x0004620008000100 */
[----:B------:R2:W1:Y:S01]  /*0b30*/  SYNCS.EXCH.64 URZ, [UR6+0xa8], UR4 ;  /* 0x0000a80406ff75b2 */ /* 0x0004620008000100 */
[----:B------:R2:W1:Y:S01]  /*0b40*/  SYNCS.EXCH.64 URZ, [UR6+0x90], UR10 ;  /* 0x0000900a06ff75b2 */ /* 0x0004620008000100 */
[----:B------:R2:W1:Y:S01]  /*0b50*/  SYNCS.EXCH.64 URZ, [UR6+0xb0], UR4 ;  /* 0x0000b00406ff75b2 */ /* 0x0004620008000100 */
[----:B------:R2:W1:Y:S01]  /*0b60*/  SYNCS.EXCH.64 URZ, [UR6+0x98], UR10 ;  /* 0x0000980a06ff75b2 */ /* 0x0004620008000100 */
[----:B------:R2:W1:Y:S02]  /*0b70*/  SYNCS.EXCH.64 URZ, [UR6+0xb8], UR4 ;  /* 0x0000b80406ff75b2 */ /* 0x0004640008000100 */
[----:B--2---:R-:W-:Y:S01]  /*0b80*/  NOP ;  /* 0x0000000000007918 */ /* 0x004fe20000000000 */
.L_x_13:
        /* <DEDUP_REMOVED lines=14> */
[----:B------:R2:W1:Y:S01]  /*0c70*/  SYNCS.EXCH.64 URZ, [UR5+0xd0], UR6 ;  /* 0x0000d00605ff75b2 */ /* 0x0004620008000100 */
[----:B------:R2:W1:Y:S01]  /*0c80*/  SYNCS.EXCH.64 URZ, [UR5+0xc8], UR6 ;  /* 0x0000c80605ff75b2 */ /* 0x0004620008000100 */
[----:B------:R2:W1:Y:S02]  /*0c90*/  SYNCS.EXCH.64 URZ, [UR5+0xd8], UR6 ;  /* 0x0000d80605ff75b2 */ /* 0x0004640008000100 */
[----:B--2---:R-:W-:Y:S01]  /*0ca0*/  NOP ;  /* 0x0000000000007918 */ /* 0x004fe20000000000 */
.L_x_14:
[----:B-1----:R-:W1:Y:S01]  /*0cb0*/  S2UR UR5, SR_CTAID.X ;  /* 0x00000000000579c3 */ /* 0x002e620000002500 */
[----:B------:R-:W-:-:S05]  /*0cc0*/  CS2R.32 R165, SR_CgaSize ;  /* 0x0000000000a57805 */ /* 0x000fca0000008a00 */
[----:B------:R-:W-:-:S05]  /*0cd0*/  IMAD R165, R165, -0xa0, RZ ;  /* 0xffffff60a5a57824 */ /* 0x000fca00078e02ff */
[----:B------:R-:W-:-:S14]  /*0ce0*/  R2UR UR7, R165 ;  /* 0x00000000a50772ca */ /* 0x000fdc00000e0000 */
[----:B------:R-:W2:Y:S01]  /*0cf0*/  LDCU UR7, c[0x0][UR7+0x2b0] ;  /* 0x00005600070777ac */ /* 0x000ea20008000800 */
[----:B------:R-:W-:Y:S01]  /*0d00*/  NOP ;  /* 0x0000000000007918 */ /* 0x000fe20000000000 */
[----:B------:R-:W-:-:S05]  /*0d10*/  CS2R.32 R165, SR_CgaSize ;  /* 0x0000000000a57805 */ /* 0x000fca0000008a00 */
[----:B------:R-:W-:-:S05]  /*0d20*/  IMAD R165, R165, -0xa0, RZ ;  /* 0xffffff60a5a57824 */ /* 0x000fca00078e02ff */
[----:B------:R-:W-:-:S14]  /*0d30*/  R2UR UR6, R165 ;  /* 0x00000000a50672ca */ /* 0x000fdc00000e0000 */
[----:B------:R-:W3:Y:S01]  /*0d40*/  LDCU UR6, c[0x0][UR6+0x2b4] ;  /* 0x00005680060677ac */ /* 0x000ee20008000800 */
[----:B------:R-:W4:Y:S08]  /*0d50*/  S2UR UR4, SR_CTAID.Y ;  /* 0x00000000000479c3 */ /* 0x000f300000002600 */
[----:B------:R-:W3:Y:S01]  /*0d60*/  LDC R9, c[0x0][0xb24] ;  /* 0x0002c900ff097b82 */ /* 0x000ee20000000800 */
[----:B-1----:R-:W-:-:S02]  /*0d70*/  I2FP.F32.U32 R5, UR5 ;  /* 0x0000000500057c45 */ /* 0x002fc40008201000 */
[----:B------:R-:W-:-:S05]  /*0d80*/  CS2R.32 R3, SR_CgaSize ;  /* 0x0000000000037805 */ /* 0x000fca0000008a00 */
[----:B------:R-:W-:-:S06]  /*0d90*/  IMAD R3, R3, -0xa0, RZ ;  /* 0xffffff6003037824 */ /* 0x000fcc00078e02ff */
[----:B------:R-:W1:Y:S01]  /*0da0*/  LDC R3, c[0x0][R3+0x2a0] ;  /* 0x0000a80003037b82 */ /* 0x000e620000000800 */
[----:B------:R-:W-:Y:S01]  /*0db0*/  MOV R165, UR5 ;  /* 0x0000000500a57c02 */ /* 0x000fe20008000f00 */
[----:B--2---:R-:W-:Y:S01]  /*0dc0*/  FMUL R5, R5, UR7 ;  /* 0x0000000705057c20 */ /* 0x004fe20008400000 */
[----:B----4-:R-:W-:Y:S02]  /*0dd0*/  I2FP.F32.U32 R4, UR4 ;  /* 0x0000000400047c45 */ /* 0x010fe40008201000 */
[----:B------:R-:W-:-:S05]  /*0de0*/  CS2R.32 R2, SR_CgaSize ;  /* 0x0000000000027805 */ /* 0x000fca0000008a00 */
[----:B------:R-:W-:-:S06]  /*0df0*/  IMAD R2, R2, -0xa0, RZ ;  /* 0xffffff6002027824 */ /* 0x000fcc00078e02ff */
[----:B------:R-:W2:Y:S01]  /*0e00*/  LDC R2, c[0x0][R2+0x2a4] ;  /* 0x0000a90002027b82 */ /* 0x000ea20000000800 */
[----:B------:R-:W4:Y:S01]  /*0e10*/  F2I.U32.TRUNC.NTZ R154, R5 ;  /* 0x00000005009a7305 */ /* 0x000f22000020f000 */
[----:B------:R-:W-:Y:S01]  /*0e20*/  MOV R155, UR4 ;  /* 0x00000004009b7c02 */ /* 0x000fe20008000f00 */
[----:B---3--:R-:W-:-:S05]  /*0e30*/  FMUL R4, R4, UR6 ;  /* 0x0000000604047c20 */ /* 0x008fca0008400000 */
[----:B------:R-:W-:Y:S01]  /*0e40*/  BAR.SYNC.DEFER_BLOCKING 0x0 ;  /* 0x0000000000007b1d */ /* 0x000fe20000010000 */
[----:B------:R-:W-:-:S05]  /*0e50*/  ISETP.GE.AND P0, PT, R9, 0x1, PT ;  /* 0x000000010900780c */ /* 0x000fca0003f06270 */
[----:B------:R-:W3:Y:S02]  /*0e60*/  F2I.U32.TRUNC.NTZ R143, R4 ;  /* 0x00000004008f7305 */ /* 0x000ee4000020f000 */
[----:B------:R-:W2:Y:S01]  /*0e70*/  S2UR UR36, SR_CTAID.Z ;  /* 0x00000000002479c3 */ /* 0x000ea20000002700 */
[----:B----4-:R-:W-:-:S05]  /*0e80*/  IADD3 R154, PT, PT, -R154, RZ, RZ ;  /* 0x000000ff9a9a7210 */ /* 0x010fca0007ffe1ff */
[----:B-1----:R-:W-:Y:S01]  /*0e90*/  IMAD R154, R3, R154, UR5 ;  /* 0x00000005039a7e24 */ /* 0x002fe2000f8e029a */
[----:B---3--:R-:W-:-:S05]  /*0ea0*/  IADD3 R143, PT, PT, -R143, RZ, RZ ;  /* 0x000000ff8f8f7210 */ /* 0x008fca0007ffe1ff */
[----:B--2---:R-:W-:Y:S01]  /*0eb0*/  IMAD R143, R2, R143, UR4 ;  /* 0x00000004028f7e24 */ /* 0x004fe2000f8e028f */
[----:B------:R-:W-:Y:S06]  /*0ec0*/  @!P0 BRA `(.L_x_15) ;  /* 0x0000000000b88947 */ /* 0x000fec0003800000 */
[----:B------:R-:W1:Y:S01]  /*0ed0*/  LDC.64 R4, c[0x0][0xb18] ;  /* 0x0002c600ff047b82 */ /* 0x000e620000000a00 */
[----:B------:R-:W-:-:S07]  /*0ee0*/  ISETP.NE.AND P0, PT, R9, 0x1, PT ;  /* 0x000000010900780c */ /* 0x000fce0003f05270 */
[----:B------:R-:W2:Y:S08]  /*0ef0*/  LDC R10, c[0x0][0xb0c] ;  /* 0x0002c300ff0a7b82 */ /* 0x000eb00000000800 */
[----:B------:R-:W3:Y:S08]  /*0f00*/  LDC R11, c[0x0][0x370] ;  /* 0x0000dc00ff0b7b82 */ /* 0x000ef00000000800 */
[----:B------:R-:W4:Y:S01]  /*0f10*/  LDC R12, c[0x0][0x374] ;  /* 0x0000dd00ff0c7b82 */ /* 0x000f220000000800 */
[----:B-1----:R-:W-:-:S07]  /*0f20*/  ISETP.NE.AND P1, PT, R4, 0x1, PT ;  /* 0x000000010400780c */ /* 0x002fce0003f25270 */
[----:B------:R-:W3:Y:S01]  /*0f30*/  LDC.64 R6, c[0x0][0xb10] ;  /* 0x0002c400ff067b82 */ /* 0x000ee20000000a00 */
[----:B--2---:R-:W-:-:S07]  /*0f40*/  ISETP.NE.AND P2, PT, R10, 0x1, PT ;  /* 0x000000010a00780c */ /* 0x004fce0003f45270 */
[----:B------:R-:W1:Y:S08]  /*0f50*/  LDC R8, c[0x0][0xb20] ;  /* 0x0002c800ff087b82 */ /* 0x000e700000000800 */
[----:B------:R-:W2:Y:S01]  /*0f60*/  LDC.64 R2, c[0x0][0xb28] ;  /* 0x0002ca00ff027b82 */ /* 0x000ea20000000a00 */
[----:B----4-:R-:W-:-:S04]  /*0f70*/  IMAD.HI.U32 R13, R12, R5, RZ ;  /* 0x000000050c0d7227 */ /* 0x010fc800078e00ff */
[----:B------:R-:W-:-:S04]  /*0f80*/  IMAD.HI.U32 R5, R155, R5, RZ ;  /* 0x000000059b057227 */ /* 0x000fc800078e00ff */
[----:B---3--:R-:W-:-:S04]  /*0f90*/  IMAD.HI.U32 R14, R11, R6, RZ ;  /* 0x000000060b0e7227 */ /* 0x008fc800078e00ff */
[----:B------:R-:W-:Y:S01]  /*0fa0*/  IMAD.HI.U32 R16, R165, R6, RZ ;  /* 0x00000006a5107227 */ /* 0x000fe200078e00ff */
[-C--:B------:R-:W-:Y:S02]  /*0fb0*/  @P2 SHF.R.U32.HI R11, RZ, R7.reuse, R14 ;  /* 0x00000007ff0b2219 */ /* 0x080fe4000001160e */
[-C--:B-1----:R-:W-:Y:S02]  /*0fc0*/  @P1 SHF.R.U32.HI R12, RZ, R8.reuse, R13 ;  /* 0x00000008ff0c1219 */ /* 0x082fe4000001160d */
[----:B------:R-:W-:Y:S02]  /*0fd0*/  SHF.R.U32.HI R8, RZ, R8, R5 ;  /* 0x00000008ff087219 */ /* 0x000fe40000011605 */
[----:B------:R-:W-:Y:S02]  /*0fe0*/  SHF.R.U32.HI R16, RZ, R7, R16 ;  /* 0x00000007ff107219 */ /* 0x000fe40000011610 */
[----:B------:R-:W-:Y:S01]  /*0ff0*/  SEL R5, R155, R8, !P1 ;  /* 0x000000089b057207 */ /* 0x000fe20004800000 */
[----:B--2---:R-:W-:Y:S01]  /*1000*/  IMAD.HI.U32 R14, R12, R2, RZ ;  /* 0x000000020c0e7227 */ /* 0x004fe200078e00ff */
[----:B------:R-:W-:-:S03]  /*1010*/  SEL R7, R165, R16, !P2 ;  /* 0x00000010a5077207 */ /* 0x000fc60005000000 */
[----:B------:R-:W-:Y:S01]  /*1020*/  IMAD.HI.U32 R6, R11, R2, RZ ;  /* 0x000000020b067227 */ /* 0x000fe200078e00ff */
[----:B------:R-:W-:-:S04]  /*1030*/  @P0 SHF.R.U32.HI R12, RZ, R3, R14 ;  /* 0x00000003ff0c0219 */ /* 0x000fc8000001160e */
[----:B------:R-:W-:Y:S01]  /*1040*/  @P0 SHF.R.U32.HI R11, RZ, R3, R6 ;  /* 0x00000003ff0b0219 */ /* 0x000fe20000011606 */
[----:B------:R-:W-:-:S04]  /*1050*/  IMAD R12, R12, R9, RZ ;  /* 0x000000090c0c7224 */ /* 0x000fc800078e02ff */
[----:B------:R-:W-:Y:S01]  /*1060*/  IMAD R6, R11, R9, RZ ;  /* 0x000000090b067224 */ /* 0x000fe200078e02ff */
[----:B------:R-:W-:-:S04]  /*1070*/  ISETP.GE.AND P1, PT, R5, R12, PT ;  /* 0x0000000c0500720c */ /* 0x000fc80003f26270 */
[----:B------:R-:W-:Y:S01]  /*1080*/  ISETP.GE.OR P1, PT, R7, R6, P1 ;  /* 0x000000060700720c */ /* 0x000fe20000f26670 */
[----:B------:R-:W-:-:S05]  /*1090*/  IMAD.HI.U32 R6, R5, R2, RZ ;  /* 0x0000000205067227 */ /* 0x000fca00078e00ff */
[----:B------:R-:W-:-:S04]  /*10a0*/  SHF.R.U32.HI R6, RZ, R3, R6 ;  /* 0x00000003ff067219 */ /* 0x000fc80000011606 */
[----:B------:R-:W-:-:S03]  /*10b0*/  SEL R6, R5, R6, !P0 ;  /* 0x0000000605067207 */ /* 0x000fc60004000000 */
[----:B------:R-:W-:Y:S01]  /*10c0*/  @!P1 IMAD.HI.U32 R8, R7, R2, RZ ;  /* 0x0000000207089227 */ /* 0x000fe200078e00ff */
[----:B------:R-:W-:-:S04]  /*10d0*/  IADD3 R2, PT, PT, -R6, RZ, RZ ;  /* 0x000000ff06027210 */ /* 0x000fc80007ffe1ff */
[----:B------:R-:W-:Y:S01]  /*10e0*/  @!P1 SHF.R.U32.HI R8, RZ, R3, R8 ;  /* 0x00000003ff089219 */ /* 0x000fe20000011608 */
[----:B------:R-:W-:-:S03]  /*10f0*/  IMAD R2, R9, R2, R5 ;  /* 0x0000000209027224 */ /* 0x000fc600078e0205 */
[----:B------:R-:W-:Y:S02]  /*1100*/  @!P1 SEL R3, R7, R8, !P0 ;  /* 0x0000000807039207 */ /* 0x000fe40004000000 */
[----:B------:R-:W-:-:S03]  /*1110*/  IADD3 R8, PT, PT, -R5, RZ, RZ ;  /* 0x000000ff05087210 */ /* 0x000fc60007ffe1ff */
[--C-:B------:R-:W-:Y:S02]  /*1120*/  @!P1 IMAD.IADD R6, R6, 0x1, -R3.reuse ;  /* 0x0000000106069824 */ /* 0x100fe400078e0a03 */
[----:B------:R-:W-:Y:S01]  /*1130*/  @!P1 IMAD R3, R2, R11, R3 ;  /* 0x0000000b02039224 */ /* 0x000fe200078e0203 */
[----:B------:R-:W-:Y:S01]  /*1140*/  IADD3 R2, PT, PT, -R7, RZ, RZ ;  /* 0x000000ff07027210 */ /* 0x000fe20007ffe1ff */
[----:B------:R-:W-:Y:S02]  /*1150*/  @!P1 IMAD R5, R6, R9, R7 ;  /* 0x0000000906059224 */ /* 0x000fe400078e0207 */
[----:B------:R-:W-:Y:S02]  /*1160*/  IMAD R8, R4, R8, R155 ;  /* 0x0000000804087224 */ /* 0x000fe400078e029b */
[----:B------:R-:W-:Y:S02]  /*1170*/  @!P1 IMAD.MOV.U32 R7, RZ, RZ, R3 ;  /* 0x000000ffff079224 */ /* 0x000fe400078e0003 */
[----:B------:R-:W-:-:S02]  /*1180*/  IMAD R2, R10, R2, R165 ;  /* 0x000000020a027224 */ /* 0x000fc400078e02a5 */
[----:B------:R-:W-:Y:S02]  /*1190*/  IMAD R155, R5, R4, R8 ;  /* 0x00000004059b7224 */ /* 0x000fe400078e0208 */
[----:B------:R-:W-:Y:S02]  /*11a0*/  IMAD R165, R7, R10, R2 ;  /* 0x0000000a07a57224 */ /* 0x000fe400078e0202 */
.L_x_15:
[----:B------:R-:W1:Y:S01]  /*11b0*/  LDCU UR4, c[0x0][0xb30] ;  /* 0x00016600ff0477ac */ /* 0x000e620008000800 */
[----:B------:R-:W2:Y:S08]  /*11c0*/  S2UR UR37, SR_CgaCtaId ;  /* 0x00000000002579c3 */ /* 0x000eb00000008800 */
[----:B------:R-:W3:Y:S01]  /*11d0*/  LDC R72, c[0x0][0xb24] ;  /* 0x0002c900ff487b82 */ /* 0x000ee20000000800 */
[----:B-1----:R-:W-:-:S09]  /*11e0*/  UISETP.NE.AND UP1, UPT, UR4, 0x1, UPT ;  /* 0x000000010400788c */ /* 0x002fd2000bf25270 */
[----:B--2---:R-:W-:Y:S05]  /*11f0*/  BRA.U UP1, `(.L_x_16) ;  /* 0x0000000101407547 */ /* 0x004fea000b800000 */
[----:B------:R-:W1:Y:S08]  /*1200*/  LDC.64 R4, c[0x0][0xb10] ;  /* 0x0002c400ff047b82 */ /* 0x000e700000000a00 */
[----:B------:R-:W2:Y:S08]  /*1210*/  LDC.64 R2, c[0x0][0xb18] ;  /* 0x0002c600ff027b82 */ /* 0x000eb00000000a00 */
[----:B------:R-:W4:Y:S08]  /*1220*/  LDC R6, c[0x0][0xb20] ;  /* 0x0002c800ff067b82 */ /* 0x000f300000000800 */
[----:B------:R-:W3:Y:S01]  /*1230*/  LDC R8, c[0x0][0xb0c] ;  /* 0x0002c300ff087b82 */ /* 0x000ee20000000800 */
[----:B-1----:R-:W-:-:S05]  /*1240*/  IMAD.HI.U32 R4, R165, R4, RZ ;  /* 0x00000004a5047227 */ /* 0x002fca00078e00ff */
[----:B------:R-:W-:Y:S01]  /*1250*/  SHF.R.U32.HI R4, RZ, R5, R4 ;  /* 0x00000005ff047219 */ /* 0x000fe20000011604 */
[----:B--2---:R-:W-:Y:S01]  /*1260*/  IMAD.HI.U32 R3, R155, R3, RZ ;  /* 0x000000039b037227 */ /* 0x004fe200078e00ff */
[----:B------:R-:W-:-:S04]  /*1270*/  ISETP.NE.AND P0, PT, R2, 0x1, PT ;  /* 0x000000010200780c */ /* 0x000fc80003f05270 */
[----:B----4-:R-:W-:-:S04]  /*1280*/  SHF.R.U32.HI R6, RZ, R6, R3 ;  /* 0x00000006ff067219 */ /* 0x010fc80000011603 */
[----:B------:R-:W-:Y:S02]  /*1290*/  SEL R3, R155, R6, !P0 ;  /* 0x000000069b037207 */ /* 0x000fe40004000000 */
[----:B---3--:R-:W-:-:S04]  /*12a0*/  ISETP.NE.AND P1, PT, R8, 0x1, PT ;  /* 0x000000010800780c */ /* 0x008fc80003f25270 */
[----:B------:R-:W-:-:S05]  /*12b0*/  SEL R4, R165, R4, !P1 ;  /* 0x00000004a5047207 */ /* 0x000fca0004800000 */
[----:B------:R-:W-:Y:S02]  /*12c0*/  IMAD.IADD R5, R3, 0x1, -R4 ;  /* 0x0000000103057824 */ /* 0x000fe400078e0a04 */
[----:B------:R-:W-:Y:S02]  /*12d0*/  IMAD.IADD R3, R4, 0x1, -R3 ;  /* 0x0000000104037824 */ /* 0x000fe400078e0a03 */
[----:B------:R-:W-:Y:S02]  /*12e0*/  IMAD R165, R5, R8, R165 ;  /* 0x0000000805a57224 */ /* 0x000fe400078e02a5 */
[----:B------:R-:W-:-:S07]  /*12f0*/  IMAD R155, R3, R2, R155 ;  /* 0x00000002039b7224 */ /* 0x000fce00078e029b */
.L_x_16:
[----:B------:R-:W-:Y:S01]  /*1300*/  BAR.SYNC.DEFER_BLOCKING 0x0 ;  /* 0x0000000000007b1d */ /* 0x000fe20000010000 */
[----:B------:R-:W-:Y:S01]  /*1310*/  UISETP.NE.AND UP1, UPT, UR8, 0x2, UPT ;  /* 0x000000020800788c */ /* 0x000fe2000bf25270 */
[----:B------:R-:W-:Y:S02]  /*1320*/  ISETP.NE.OR P5, PT, R0, 0x2, !P5 ;  /* 0x000000020000780c */ /* 0x000fe40006fa5670 */
[----:B------:R-:W-:-:S06]  /*1330*/  LOP3.LUT R2, R166, 0x1f, RZ, 0xc0, !PT ;  /* 0x0000001fa6027812 */ /* 0x000fcc00078ec0ff */
[----:B------:R-:W-:Y:S05]  /*1340*/  BRA.U UP1, `(.L_x_17) ;  /* 0x00000011015c7547 */ /* 0x000fea000b800000 */
[----:B------:R-:W1:Y:S01]  /*1350*/  LDCU UR13, c[0x0][0x38c] ;  /* 0x00007180ff0d77ac */ /* 0x000e620008000800 */
[----:B------:R-:W2:Y:S01]  /*1360*/  LDC R9, c[0x0][0x370] ;  /* 0x0000dc00ff097b82 */ /* 0x000ea20000000800 */
[----:B------:R-:W-:Y:S01]  /*1370*/  PLOP3.LUT P1, PT, PT, PT, UP2, 0x80, 0x8 ;  /* 0x000000000008781c */ /* 0x000fe20003f2f028 */
[----:B------:R-:W-:Y:S01]  /*1380*/  IMAD.MOV.U32 R15, RZ, RZ, 0x1 ;  /* 0x00000001ff0f7424 */ /* 0x000fe200078e00ff */
[----:B------:R-:W-:Y:S01]  /*1390*/  ISETP.EQ.OR P4, PT, R2, RZ, P5 ;  /* 0x000000ff0200720c */ /* 0x000fe20002f82670 */
[----:B------:R-:W-:Y:S01]  /*13a0*/  IMAD.MOV.U32 R14, RZ, RZ, RZ ;  /* 0x000000ffff0e7224 */ /* 0x000fe200078e00ff */
[----:B------:R-:W-:Y:S02]  /*13b0*/  PLOP3.LUT P1, PT, P1, PT, PT, 0x8, 0x80 ;  /* 0x000000000080781c */ /* 0x000fe40000f2e170 */
[----:B------:R-:W-:Y:S01]  /*13c0*/  CS2R R12, SRZ ;  /* 0x00000000000c7805 */ /* 0x000fe2000001ff00 */
[----:B------:R-:W-:Y:S01]  /*13d0*/  IMAD.MOV.U32 R10, RZ, RZ, 0x1 ;  /* 0x00000001ff0a7424 */ /* 0x000fe200078e00ff */
[----:B------:R-:W4:Y:S01]  /*13e0*/  LDC R0, c[0x0][0x374] ;  /* 0x0000dd00ff007b82 */ /* 0x000f220000000800 */
[----:B------:R-:W2:Y:S01]  /*13f0*/  LDCU.64 UR22, c[0x0][0x348] ;  /* 0x00006900ff1677ac */ /* 0x000ea20008000a00 */
[----:B------:R-:W-:Y:S01]  /*1400*/  UMOV UR6, URZ ;  /* 0x000000ff00067c82 */ /* 0x000fe20008000000 */
[----:B-1----:R-:W-:-:S04]  /*1410*/  UIADD3 UR5, UPT, UPT, UR13, 0x3f, URZ ;  /* 0x0000003f0d057890 */ /* 0x002fc8000fffe0ff */
[----:B------:R-:W-:-:S04]  /*1420*/  USHF.R.S32.HI UR4, URZ, 0x1f, UR5 ;  /* 0x0000001fff047899 */ /* 0x000fc80008011405 */
[----:B------:R-:W-:-:S04]  /*1430*/  ULEA.HI UR4, UR4, UR5, URZ, 0x6 ;  /* 0x0000000504047291 */ /* 0x000fc8000f8f30ff */
[----:B------:R-:W-:Y:S02]  /*1440*/  USHF.R.S32.HI UR15, URZ, 0x6, UR4 ;  /* 0x00000006ff0f7899 */ /* 0x000fe40008011404 */
[----:B------:R-:W-:Y:S02]  /*1450*/  UIADD3 UR4, UPT, UPT, UR13, -0x1, URZ ;  /* 0xffffffff0d047890 */ /* 0x000fe4000fffe0ff */
[----:B------:R-:W-:Y:S02]  /*1460*/  UISETP.LT.U32.AND UP0, UPT, UR15, 0x4, UPT ;  /* 0x000000040f00788c */ /* 0x000fe4000bf01070 */
[----:B------:R-:W-:Y:S02]  /*1470*/  UISETP.GE.U32.AND UP1, UPT, UR4, -0x7f, UPT ;  /* 0xffffff810400788c */ /* 0x000fe4000bf26070 */
[----:B------:R-:W-:Y:S02]  /*1480*/  USEL UR14, UR15, 0x4, UP0 ;  /* 0x000000040f0e7887 */ /* 0x000fe40008000000 */
[----:B------:R-:W-:-:S02]  /*1490*/  UIADD3 UR13, UPT, UPT, UR13, 0x7e, URZ ;  /* 0x0000007e0d0d7890 */ /* 0x000fc4000fffe0ff */
[----:B------:R-:W-:Y:S02]  /*14a0*/  UIADD3 UR5, UPT, UPT, UR14, -0x1, URZ ;  /* 0xffffffff0e057890 */ /* 0x000fe4000fffe0ff */
[----:B------:R-:W-:-:S03]  /*14b0*/  UIADD3 UR7, UPT, UPT, UR15, -UR14, URZ ;  /* 0x8000000e0f077290 */ /* 0x000fc6000fffe0ff */
[----:B------:R-:W-:-:S04]  /*14c0*/  @UP1 UIADD3 UR5, UPT, UPT, UR14, URZ, URZ ;  /* 0x000000ff0e051290 */ /* 0x000fc8000fffe0ff */
[----:B--2---:R-:W-:-:S12]  /*14d0*/  UIADD3 UR5, UPT, UPT, UR5, 0x1, URZ ;  /* 0x0000000105057890 */ /* 0x004fd8000fffe0ff */
.L_x_35:
[----:B------:R-:W-:Y:S01]  /*14e0*/  UISETP.NE.AND UP0, UPT, UR37, URZ, UPT ;  /* 0x000000ff2500728c */ /* 0x000fe2000bf05270 */
[----:B------:R-:W1:Y:S08]  /*14f0*/  S2UR UR37, SR_CgaCtaId ;  /* 0x00000000002579c3 */ /* 0x000e700000008800 */
[----:B------:R-:W-:Y:S05]  /*1500*/  BRA.U UP0, `(.L_x_18) ;  /* 0x0000000100347547 */ /* 0x000fea000b800000 */
[----:B------:R-:W2:Y:S01]  /*1510*/  S2R R2, SR_CgaCtaId ;  /* 0x0000000000027919 */ /* 0x000ea20000008800 */
[----:B------:R-:W-:-:S04]  /*1520*/  MOV R3, 0x400 ;  /* 0x0000040000037802 */ /* 0x000fc80000000f00 */
[----:B--2---:R-:W-:Y:S02]  /*1530*/  LEA R3, R2, R3, 0x18 ;  /* 0x0000000302037211 */ /* 0x004fe400078ec0ff */
[----:B------:R-:W-:-:S03]  /*1540*/  SHF.L.U32 R2, R10, 0x1f, RZ ;  /* 0x0000001f0a027819 */ /* 0x000fc600000006ff */
[----:B------:R-:W-:-:S04]  /*1550*/  IMAD R3, R12, 0x8, R3 ;  /* 0x000000080c037824 */ /* 0x000fc800078e0203 */
[----:B------:R-:W2:Y:S02]  /*1560*/  SYNCS.PHASECHK.TRANS64.TRYWAIT P0, [R3+URZ+0xd0], R2 ;  /* 0x0000d002030075a7 */ /* 0x000ea400080011ff */
[----:B--2---:R-:W-:Y:S05]  /*1570*/  @!P0 BRA `(.L_x_19) ;  /* 0x0000005000b88947 */ /* 0x004fea0003800000 */
.L_x_95:
[----:B------:R-:W-:Y:S01]  /*1580*/  VIADD R12, R12, 0x1 ;  /* 0x000000010c0c7836 */ /* 0x000fe20000000000 */
[----:B------:R2:W-:Y:S04]  /*1590*/  SYNCS.ARRIVE.TRANS64.A1T0 RZ, [R3+URZ+0xc0], RZ ;  /* 0x0000c0ff03ff79a7 */ /* 0x0005e800081000ff */
[----:B------:R-:W-:-:S04]  /*15a0*/  ISETP.NE.AND P0, PT, R12, 0x2, PT ;  /* 0x000000020c00780c */ /* 0x000fc80003f05270 */
[----:B------:R-:W-:Y:S02]  /*15b0*/  SEL R12, R12, RZ, P0 ;  /* 0x000000ff0c0c7207 */ /* 0x000fe40000000000 */
[----:B--2---:R-:W-:-:S04]  /*15c0*/  SEL R3, RZ, 0x1, P0 ;  /* 0x00000001ff037807 */ /* 0x004fc80000000000 */
[----:B------:R-:W-:-:S07]  /*15d0*/  LOP3.LUT R10, R10, R3, RZ, 0x3c, !PT ;  /* 0x000000030a0a7212 */ /* 0x000fce00078e3cff */
.L_x_18:
[----:B------:R-:W-:Y:S01]  /*15e0*/  UMOV UR4, 0x400 ;  /* 0x0000040000047882 */ /* 0x000fe20000000000 */
[----:B------:R-:W-:Y:S01]  /*15f0*/  SHF.L.U32 R2, R15, 0x1f, RZ ;  /* 0x0000001f0f027819 */ /* 0x000fe200000006ff */
[----:B-1----:R-:W-:Y:S01]  /*1600*/  ULEA UR4, UR37, UR4, 0x18 ;  /* 0x0000000425047291 */ /* 0x002fe2000f8ec0ff */
[----:B------:R-:W-:Y:S01]  /*1610*/  R2UR UR35, R165 ;  /* 0x00000000a52372ca */ /* 0x000fe200000e0000 */
[----:B------:R-:W-:Y:S01]  /*1620*/  UISETP.GE.U32.AND UP0, UPT, UR13, 0x7f, UPT ;  /* 0x0000007f0d00788c */ /* 0x000fe2000bf06070 */
[----:B------:R-:W-:Y:S01]  /*1630*/  R2UR UR11, R155 ;  /* 0x000000009b0b72ca */ /* 0x000fe200000e0000 */
[----:B------:R-:W-:Y:S01]  /*1640*/  ULEA UR8, UR6, UR4, 0x3 ;  /* 0x0000000406087291 */ /* 0x000fe2000f8e18ff */
[----:B------:R-:W-:-:S08]  /*1650*/  UMOV UR24, URZ ;  /* 0x000000ff00187c82 */ /* 0x000fd00008000000 */
[----:B------:R1:W2:Y:S01]  /*1660*/  SYNCS.PHASECHK.TRANS64.TRYWAIT P0, [UR8+0x20], R2 ;  /* 0x00002002ff0075a7 */ /* 0x0002a20008001108 */
[----:B------:R-:W-:Y:S02]  /*1670*/  USHF.L.U32 UR35, UR35, 0x7, URZ ;  /* 0x0000000723237899 */ /* 0x000fe400080006ff */
[----:B------:R-:W-:Y:S01]  /*1680*/  USHF.L.U32 UR11, UR11, 0x6, URZ ;  /* 0x000000060b0b7899 */ /* 0x000fe200080006ff */
[----:B------:R-:W-:Y:S11]  /*1690*/  BRA.U !UP0, `(.L_x_20) ;  /* 0x0000000108a87547 */ /* 0x000ff6000b800000 */
[----:B------:R-:W-:Y:S01]  /*16a0*/  UMOV UR16, URZ ;  /* 0x000000ff00107c82 */ /* 0x000fe20008000000 */
[----:B------:R-:W-:-:S05]  /*16b0*/  UMOV UR17, UR6 ;  /* 0x0000000600117c82 */ /* 0x000fca0008000000 */
.L_x_25:
[----:B-1----:R-:W-:Y:S01]  /*16c0*/  ULEA UR33, UR17, UR4, 0x3 ;  /* 0x0000000411217291 */ /* 0x002fe2000f8e18ff */
[----:B--2---:R-:W-:Y:S01]  /*16d0*/  @!P5 MOV R3, 0x3000 ;  /* 0x000030000003d802 */ /* 0x004fe20000000f00 */
[----:B--2---:R-:W-:Y:S10]  /*16e0*/  @P0 BRA `(.L_x_21) ;  /* 0x00000000000c0947 */ /* 0x004ff40003800000 */
[----:B------:R-:W-:-:S04]  /*16f0*/  SHF.L.U32 R5, R15, 0x1f, RZ ;  /* 0x0000001f0f057819 */ /* 0x000fc800000006ff */
[----:B------:R-:W2:Y:S02]  /*1700*/  SYNCS.PHASECHK.TRANS64.TRYWAIT P0, [UR33+0x20], R5 ;  /* 0x00002005ff0075a7 */ /* 0x000ea40008001121 */
[----:B--2---:R-:W-:Y:S05]  /*1710*/  @!P0 BRA `(.L_x_22) ;  /* 0x0000005000648947 */ /* 0x004fea0003800000 */
.L_x_21:
[----:B------:R2:W-:Y:S01]  /*1720*/  @!P5 SYNCS.ARRIVE.TRANS64 RZ, [UR33], R3 ;  /* 0x00000003ffffd9a7 */ /* 0x0005e20008000021 */
[----:B------:R-:W-:Y:S04]  /*1730*/  BSSY.RECONVERGENT B0, `(.L_x_23) ;  /* 0x0000003000007945 */ /* 0x000fe80003800200 */
[----:B------:R-:W-:Y:S05]  /*1740*/  @P4 BRA `(.L_x_24) ;  /* 0x0000000000044947 */ /* 0x000fea0003800000 */
[----:B------:R-:W-:Y:S05]  /*1750*/  BPT.TRAP 0x1 ;  /* 0x000000040000795c */ /* 0x000fea0000300000 */
.L_x_24:
[----:B------:R-:W-:Y:S05]  /*1760*/  BSYNC.RECONVERGENT B0 ;  /* 0x0000000000007941 */ /* 0x000fea0003800200 */
.L_x_23:
[----:B------:R-:W-:Y:S02]  /*1770*/  UIADD3 UR6, UPT, UPT, UR17, 0x1, URZ ;  /* 0x0000000111067890 */ /* 0x000fe4000fffe0ff */
[----:B------:R-:W-:Y:S02]  /*1780*/  ULEA UR32, UR17, UR4, 0xd ;  /* 0x0000000411207291 */ /* 0x000fe4000f8e68ff */
[----:B------:R-:W-:Y:S02]  /*1790*/  UISETP.NE.AND UP0, UPT, UR6, 0x4, UPT ;  /* 0x000000040600788c */ /* 0x000fe4000bf05270 */
[----:B------:R-:W-:Y:S02]  /*17a0*/  UIADD3 UR26, UP1, UPT, UR22, 0x80, URZ ;  /* 0x00000080161a7890 */ /* 0x000fe4000ff3e0ff */
[----:B------:R-:W-:Y:S02]  /*17b0*/  USEL UR9, URZ, 0x1, UP0 ;  /* 0x00000001ff097887 */ /* 0x000fe40008000000 */
[----:B------:R-:W-:-:S02]  /*17c0*/  USEL UR6, UR6, URZ, UP0 ;  /* 0x000000ff06067287 */ /* 0x000fc40008000000 */
[----:B------:R-:W-:Y:S02]  /*17d0*/  UIADD3 UR20, UP0, UPT, UR22, 0x180, URZ ;  /* 0x0000018016147890 */ /* 0x000fe4000ff1e0ff */
[----:B------:R-:W-:Y:S01]  /*17e0*/  ULEA UR8, UR6, UR4, 0x3 ;  /* 0x0000000406087291 */ /* 0x000fe2000f8e18ff */
[----:B------:R-:W-:Y:S01]  /*17f0*/  LOP3.LUT R15, R15, UR9, RZ, 0x3c, !PT ;  /* 0x000000090f0f7c12 */ /* 0x000fe2000f8e3cff */
[----:B------:R-:W-:Y:S02]  /*1800*/  USHF.L.U32 UR34, UR16, 0x6, URZ ;  /* 0x0000000610227899 */ /* 0x000fe400080006ff */
[----:B------:R-:W-:Y:S01]  /*1810*/  UIADD3.X UR27, UPT, UPT, URZ, UR23, URZ, UP1, !UPT ;  /* 0x00000017ff1b7290 */ /* 0x000fe20008ffe4ff */
[----:B-1----:R-:W-:Y:S01]  /*1820*/  SHF.L.U32 R2, R15, 0x1f, RZ ;  /* 0x0000001f0f027819 */ /* 0x002fe200000006ff */
[----:B------:R-:W-:Y:S02]  /*1830*/  UIADD3 UR32, UPT, UPT, UR32, 0x4400, URZ ;  /* 0x0000440020207890 */ /* 0x000fe4000fffe0ff */
[----:B------:R-:W-:Y:S01]  /*1840*/  UIADD3.X UR21, UPT, UPT, URZ, UR23, URZ, UP0, !UPT ;  /* 0x00000017ff157290 */ /* 0x000fe200087fe4ff */
[----:B------:R1:W1:Y:S01]  /*1850*/  SYNCS.PHASECHK.TRANS64.TRYWAIT P0, [UR8+0x20], R2 ;  /* 0x00002002ff0075a7 */ /* 0x0002620008001108 */
[----:B------:R-:W-:Y:S01]  /*1860*/  ULEA UR8, UR17, UR4, 0xc ;  /* 0x0000000411087291 */ /* 0x000fe2000f8e60ff */
[----:B------:R-:W-:Y:S01]  /*1870*/  UMOV UR18, 0x0 ;  /* 0x0000000000127882 */ /* 0x000fe20000000000 */
[----:B------:R-:W-:-:S02]  /*1880*/  UMOV UR19, 0x10000000 ;  /* 0x1000000000137882 */ /* 0x000fc40000000000 */
[----:B------:R-:W-:Y:S01]  /*1890*/  UIADD3 UR8, UPT, UPT, UR8, 0xc400, URZ ;  /* 0x0000c40008087890 */ /* 0x000fe2000fffe0ff */
[----:B------:R1:W-:Y:S01]  /*18a0*/  UTMALDG.3D [UR32], [UR26], desc[UR18] ;  /* 0x000012201a0075b4 */ /* 0x0003e20008011000 */
[----:B------:R-:W-:Y:S01]  /*18b0*/  UMOV UR12, UR36 ;  /* 0x00000024000c7c82 */ /* 0x000fe20008000000 */
[----:B------:R-:W-:Y:S01]  /*18c0*/  UMOV UR9, UR33 ;  /* 0x0000002100097c82 */ /* 0x000fe20008000000 */
[----:B------:R-:W-:Y:S01]  /*18d0*/  UMOV UR10, UR34 ;  /* 0x00000022000a7c82 */ /* 0x000fe20008000000 */
[----:B------:R-:W-:Y:S01]  /*18e0*/  UIADD3 UR16, UPT, UPT, UR16, 0x1, URZ ;  /* 0x0000000110107890 */ /* 0x000fe2000fffe0ff */
[----:B------:R-:W-:Y:S01]  /*18f0*/  UMOV UR24, UR5 ;  /* 0x0000000500187c82 */ /* 0x000fe20008000000 */
[----:B------:R-:W-:Y:S02]  /*1900*/  UMOV UR17, UR6 ;  /* 0x0000000600117c82 */ /* 0x000fe40008000000 */
[----:B------:R1:W-:Y:S01]  /*1910*/  UTMALDG.3D [UR8], [UR20], desc[UR18] ;  /* 0x00001208140075b4 */ /* 0x0003e20008011000 */
[----:B------:R-:W-:-:S09]  /*1920*/  UISETP.NE.AND UP0, UPT, UR16, UR5, UPT ;  /* 0x000000051000728c */ /* 0x000fd2000bf05270 */
[----:B------:R-:W-:Y:S05]  /*1930*/  BRA.U UP0, `(.L_x_25) ;  /* 0xfffffffd00607547 */ /* 0x000fea000b83ffff */
.L_x_20:
[----:B-1----:R-:W-:Y:S01]  /*1940*/  ULEA UR8, UR6, UR4, 0x3 ;  /* 0x0000000406087291 */ /* 0x002fe2000f8e18ff */
[----:B------:R-:W-:Y:S01]  /*1950*/  SHF.L.U32 R2, R15, 0x1f, RZ ;  /* 0x0000001f0f027819 */ /* 0x000fe200000006ff */
[----:B------:R-:W-:Y:S01]  /*1960*/  @!P1 SYNCS.ARRIVE.TRANS64.A1T0 RZ, [UR4+0x58], RZ ;  /* 0x000058ffffff99a7 */ /* 0x000fe20008100004 */
[----:B------:R-:W-:-:S06]  /*1970*/  UISETP.GT.AND UP0, UPT, UR15, UR14, UPT ;  /* 0x0000000e0f00728c */ /* 0x000fcc000bf04270 */
[----:B--2---:R1:W2:Y:S03]  /*1980*/  SYNCS.PHASECHK.TRANS64.TRYWAIT P0, [UR8+0x20], R2 ;  /* 0x00002002ff0075a7 */ /* 0x0042a60008001108 */
[----:B------:R-:W-:Y:S05]  /*1990*/  BRA.U !UP0, `(.L_x_26) ;  /* 0x0000000108ac7547 */ /* 0x000fea000b800000 */
[----:B------:R-:W-:Y:S01]  /*19a0*/  UIADD3 UR21, UPT, UPT, UR7, UR24, URZ ;  /* 0x0000001807157290 */ /* 0x000fe2000fffe0ff */
[----:B------:R-:W-:-:S11]  /*19b0*/  UMOV UR25, UR6 ;  /* 0x0000000600197c82 */ /* 0x000fd60008000000 */
.L_x_31:
[----:B-1----:R-:W-:Y:S01]  /*19c0*/  ULEA UR17, UR25, UR4, 0x3 ;  /* 0x0000000419117291 */ /* 0x002fe2000f8e18ff */
[----:B--2---:R-:W-:Y:S01]  /*19d0*/  @!P5 MOV R3, 0x3000 ;  /* 0x000030000003d802 */ /* 0x004fe20000000f00 */
[----:B--2---:R-:W-:Y:S10]  /*19e0*/  @P0 BRA `(.L_x_27) ;  /* 0x00000000000c0947 */ /* 0x004ff40003800000 */
[----:B------:R-:W-:-:S04]  /*19f0*/  SHF.L.U32 R5, R15, 0x1f, RZ ;  /* 0x0000001f0f057819 */ /* 0x000fc800000006ff */
[----:B------:R-:W2:Y:S02]  /*1a00*/  SYNCS.PHASECHK.TRANS64.TRYWAIT P0, [UR17+0x20], R5 ;  /* 0x00002005ff0075a7 */ /* 0x000ea40008001111 */
[----:B--2---:R-:W-:Y:S05]  /*1a10*/  @!P0 BRA `(.L_x_28) ;  /* 0x0000004c00bc8947 */ /* 0x004fea0003800000 */
.L_x_27:
[----:B------:R2:W-:Y:S01]  /*1a20*/  @!P5 SYNCS.ARRIVE.TRANS64 RZ, [UR17], R3 ;  /* 0x00000003ffffd9a7 */ /* 0x0005e20008000011 */
[----:B------:R-:W-:Y:S04]  /*1a30*/  BSSY.RECONVERGENT B0, `(.L_x_29) ;  /* 0x0000003000007945 */ /* 0x000fe80003800200 */
[----:B------:R-:W-:Y:S05]  /*1a40*/  @P4 BRA `(.L_x_30) ;  /* 0x0000000000044947 */ /* 0x000fea0003800000 */
[----:B------:R-:W-:Y:S05]  /*1a50*/  BPT.TRAP 0x1 ;  /* 0x000000040000795c */ /* 0x000fea0000300000 */
.L_x_30:
[----:B------:R-:W-:Y:S05]  /*1a60*/  BSYNC.RECONVERGENT B0 ;  /* 0x0000000000007941 */ /* 0x000fea0003800200 */
.L_x_29:
        /* <DEDUP_REMOVED lines=10> */
[----:B------:R-:W-:Y:S01]  /*1b10*/  UIADD3 UR16, UPT, UPT, UR16, 0x4400, URZ ;  /* 0x0000440010107890 */ /* 0x000fe2000fffe0ff */
[----:B-1----:R-:W-:Y:S01]  /*1b20*/  SHF.L.U32 R2, R15, 0x1f, RZ ;  /* 0x0000001f0f027819 */ /* 0x002fe200000006ff */
[----:B------:R-:W-:Y:S02]  /*1b30*/  UIADD3.X UR31, UPT, UPT, URZ, UR23, URZ, UP1, !UPT ;  /* 0x00000017ff1f7290 */ /* 0x000fe40008ffe4ff */
[----:B------:R-:W-:Y:S01]  /*1b40*/  UIADD3.X UR29, UPT, UPT, URZ, UR23, URZ, UP0, !UPT ;  /* 0x00000017ff1d7290 */ /* 0x000fe200087fe4ff */
[----:B------:R1:W1:Y:S01]  /*1b50*/  SYNCS.PHASECHK.TRANS64.TRYWAIT P0, [UR8+0x20], R2 ;  /* 0x00002002ff0075a7 */ /* 0x0002620008001108 */
[----:B------:R-:W-:Y:S01]  /*1b60*/  ULEA UR8, UR25, UR4, 0xc ;  /* 0x0000000419087291 */ /* 0x000fe2000f8e60ff */
[----:B------:R-:W-:Y:S01]  /*1b70*/  UMOV UR26, 0x0 ;  /* 0x00000000001a7882 */ /* 0x000fe20000000000 */
[----:B------:R-:W-:-:S02]  /*1b80*/  UMOV UR27, 0x10000000 ;  /* 0x10000000001b7882 */ /* 0x000fc40000000000 */
[----:B------:R-:W-:Y:S01]  /*1b90*/  UIADD3 UR8, UPT, UPT, UR8, 0xc400, URZ ;  /* 0x0000c40008087890 */ /* 0x000fe2000fffe0ff */
[----:B------:R-:W-:Y:S01]  /*1ba0*/  UMOV UR19, UR35 ;  /* 0x0000002300137c82 */ /* 0x000fe20008000000 */
[----:B------:R-:W-:Y:S01]  /*1bb0*/  UMOV UR20, UR36 ;  /* 0x0000002400147c82 */ /* 0x000fe20008000000 */
[----:B------:R-:W-:Y:S01]  /*1bc0*/  UMOV UR12, UR36 ;  /* 0x00000024000c7c82 */ /* 0x000fe20008000000 */
[----:B------:R-:W-:Y:S01]  /*1bd0*/  UMOV UR9, UR17 ;  /* 0x0000001100097c82 */ /* 0x000fe20008000000 */
[----:B------:R-:W-:Y:S01]  /*1be0*/  UMOV UR10, UR18 ;  /* 0x00000012000a7c82 */ /* 0x000fe20008000000 */
[----:B------:R1:W-:Y:S01]  /*1bf0*/  UTMALDG.3D [UR16], [UR30], desc[UR26] ;  /* 0x00001a101e0075b4 */ /* 0x0003e20008011000 */
[----:B------:R-:W-:Y:S01]  /*1c00*/  UIADD3 UR24, UPT, UPT, UR24, 0x1, URZ ;  /* 0x0000000118187890 */ /* 0x000fe2000fffe0ff */
[----:B------:R-:W-:-:S03]  /*1c10*/  UMOV UR25, UR6 ;  /* 0x0000000600197c82 */ /* 0x000fc60008000000 */
[----:B------:R-:W-:Y:S01]  /*1c20*/  UISETP.NE.AND UP0, UPT, UR24, UR21, UPT ;  /* 0x000000151800728c */ /* 0x000fe2000bf05270 */
[----:B------:R1:W-:Y:S08]  /*1c30*/  UTMALDG.3D [UR8], [UR28], desc[UR26] ;  /* 0x00001a081c0075b4 */ /* 0x0003f00008011000 */
[----:B------:R-:W-:Y:S05]  /*1c40*/  BRA.U UP0, `(.L_x_31) ;  /* 0xfffffffd005c7547 */ /* 0x000fea000b83ffff */
.L_x_26:
[C---:B-1----:R-:W-:Y:S01]  /*1c50*/  LEA R2, R14.reuse, UR4, 0x3 ;  /* 0x000000040e027c11 */ /* 0x042fe2000f8e18ff */
[----:B------:R-:W-:Y:S01]  /*1c60*/  NOP ;  /* 0x0000000000007918 */ /* 0x000fe20000000000 */
[----:B--2---:R-:W-:Y:S02]  /*1c70*/  SHF.L.U32 R3, R13, 0x1f, RZ ;  /* 0x0000001f0d037819 */ /* 0x004fe400000006ff */
[----:B------:R-:W-:Y:S02]  /*1c80*/  LEA R4, R14, UR4, 0x4 ;  /* 0x000000040e047c11 */ /* 0x000fe4000f8e20ff */
[----:B------:R-:W1:Y:S02]  /*1c90*/  SYNCS.PHASECHK.TRANS64.TRYWAIT P0, [R2+URZ+0x60], R3 ;  /* 0x00006003020075a7 */ /* 0x000e6400080011ff */
[----:B-1----:R-:W-:Y:S05]  /*1ca0*/  @!P0 BRA `(.L_x_32) ;  /* 0x0000004c00308947 */ /* 0x002fea0003800000 */
.L_x_98:
[----:B------:R-:W2:Y:S01]  /*1cb0*/  LDS.128 R4, [R4+0xf0] ;  /* 0x0000f00004047984 */ /* 0x000ea20000000c00 */
[----:B---3--:R-:W-:Y:S01]  /*1cc0*/  ISETP.GE.AND P0, PT, R72, 0x1, PT ;  /* 0x000000014800780c */ /* 0x008fe20003f06270 */
[----:B-1----:R-:W-:Y:S01]  /*1cd0*/  VIADD R2, R2, 0x70 ;  /* 0x0000007002027836 */ /* 0x002fe20000000000 */
[----:B------:R-:W-:Y:S01]  /*1ce0*/  @!PT LDS RZ, [RZ] ;  /* 0x00000000fffff984 */ /* 0x000fe20000000800 */
[----:B------:R-:W-:Y:S01]  /*1cf0*/  @!PT LDS RZ, [RZ] ;  /* 0x00000000fffff984 */ /* 0x000fe20000000800 */
[----:B------:R-:W-:Y:S01]  /*1d00*/  @!PT LDS RZ, [RZ] ;  /* 0x00000000fffff984 */ /* 0x000fe20000000800 */
[----:B------:R-:W-:Y:S01]  /*1d10*/  @!PT LDS RZ, [RZ] ;  /* 0x00000000fffff984 */ /* 0x000fe20000000800 */
[----:B------:R1:W-:Y:S06]  /*1d20*/  MEMBAR.ALL.CTA ;  /* 0x0000000000007992 */ /* 0x0003ec0000008000 */
[----:B-1----:R-:W1:Y:S01]  /*1d30*/  FENCE.VIEW.ASYNC.S ;  /* 0x00000000000073c6 */ /* 0x002e620000000000 */
[----:B------:R-:W-:-:S04]  /*1d40*/  PRMT R2, RZ, 0x654, R2 ;  /* 0x00000654ff027816 */ /* 0x000fc80000000002 */
[----:B-1----:R1:W-:Y:S01]  /*1d50*/  SYNCS.ARRIVE.TRANS64.RED.A1T0 RZ, [R2+URZ], RZ ;  /* 0x000000ff02ff79a7 */ /* 0x0023e200081004ff */
[----:B--2---:R-:W-:-:S13]  /*1d60*/  LOP3.LUT P2, RZ, R6, 0x1, RZ, 0xc0, !PT ;  /* 0x0000000106ff7812 */ /* 0x004fda000784c0ff */
[----:B------:R-:W-:Y:S01]  /*1d70*/  @P2 SHF.R.U32.HI R3, RZ, 0x10, R5 ;  /* 0x00000010ff032819 */ /* 0x000fe20000011605 */
[----:B------:R-:W-:Y:S01]  /*1d80*/  VOTEU.ANY UP0, P2 ;  /* 0x0000000000ff7886 */ /* 0x000fe20001000100 */
[----:B------:R-:W-:Y:S02]  /*1d90*/  @P2 MOV R11, R4 ;  /* 0x00000004000b2202 */ /* 0x000fe40000000f00 */
[----:B------:R-:W-:Y:S02]  /*1da0*/  @P2 R2UR.BROADCAST UR8, R3 ;  /* 0x00000000030822ca */ /* 0x000fe400008e0000 */
[----:B------:R-:W-:-:S11]  /*1db0*/  @P2 LOP3.LUT R8, R5, 0xffff, RZ, 0xc0, !PT ;  /* 0x0000ffff05082812 */ /* 0x000fd600078ec0ff */
[----:B------:R-:W-:Y:S01]  /*1dc0*/  @UP0 UMOV UR36, UR8 ;  /* 0x0000000800240c82 */ /* 0x000fe20008000000 */
[----:B-1----:R-:W-:Y:S05]  /*1dd0*/  @!P0 BRA `(.L_x_33) ;  /* 0x0000000000b88947 */ /* 0x002fea0003800000 */
[----:B------:R-:W4:Y:S01]  /*1de0*/  LDC.64 R4, c[0x0][0xb18] ;  /* 0x0002c600ff047b82 */ /* 0x000f220000000a00 */
[----:B------:R-:W-:-:S07]  /*1df0*/  ISETP.NE.AND P3, PT, R72, 0x1, PT ;  /* 0x000000014800780c */ /* 0x000fce0003f65270 */
[----:B------:R-:W1:Y:S08]  /*1e00*/  LDC.64 R6, c[0x0][0xb10] ;  /* 0x0002c400ff067b82 */ /* 0x000e700000000a00 */
[----:B------:R-:W2:Y:S08]  /*1e10*/  LDC R16, c[0x0][0xb20] ;  /* 0x0002c800ff107b82 */ /* 0x000eb00000000800 */
[----:B------:R-:W3:Y:S01]  /*1e20*/  LDC R18, c[0x0][0xb0c] ;  /* 0x0002c300ff127b82 */ /* 0x000ee20000000800 */
[----:B----4-:R-:W-:Y:S01]  /*1e30*/  IMAD.HI.U32 R17, R0, R5, RZ ;  /* 0x0000000500117227 */ /* 0x010fe200078e00ff */
[----:B------:R-:W-:-:S03]  /*1e40*/  ISETP.NE.AND P0, PT, R4, 0x1, PT ;  /* 0x000000010400780c */ /* 0x000fc60003f05270 */
[----:B------:R-:W-:-:S03]  /*1e50*/  IMAD.HI.U32 R5, R8, R5, RZ ;  /* 0x0000000508057227 */ /* 0x000fc600078e00ff */
[----:B------:R-:W4:Y:S01]  /*1e60*/  LDC.64 R2, c[0x0][0xb28] ;  /* 0x0002ca00ff027b82 */ /* 0x000f220000000a00 */
[----:B-1----:R-:W-:-:S04]  /*1e70*/  IMAD.HI.U32 R20, R9, R6, RZ ;  /* 0x0000000609147227 */ /* 0x002fc800078e00ff */
[----:B------:R-:W-:Y:S01]  /*1e80*/  IMAD.HI.U32 R22, R11, R6, RZ ;  /* 0x000000060b167227 */ /* 0x000fe200078e00ff */
[----:B------:R-:W-:Y:S02]  /*1e90*/  SHF.R.U32.HI R20, RZ, R7, R20 ;  /* 0x00000007ff147219 */ /* 0x000fe40000011614 */
[-C--:B--2---:R-:W-:Y:S02]  /*1ea0*/  SHF.R.U32.HI R17, RZ, R16.reuse, R17 ;  /* 0x00000010ff117219 */ /* 0x084fe40000011611 */
[----:B------:R-:W-:Y:S02]  /*1eb0*/  SHF.R.U32.HI R5, RZ, R16, R5 ;  /* 0x00000010ff057219 */ /* 0x000fe40000011605 */
[----:B------:R-:W-:Y:S02]  /*1ec0*/  SEL R17, R0, R17, !P0 ;  /* 0x0000001100117207 */ /* 0x000fe40004000000 */
[----:B------:R-:W-:Y:S02]  /*1ed0*/  SHF.R.U32.HI R22, RZ, R7, R22 ;  /* 0x00000007ff167219 */ /* 0x000fe40000011616 */
[----:B---3--:R-:W-:-:S02]  /*1ee0*/  ISETP.NE.AND P1, PT, R18, 0x1, PT ;  /* 0x000000011200780c */ /* 0x008fc40003f25270 */
[----:B------:R-:W-:Y:S02]  /*1ef0*/  SEL R5, R8, R5, !P0 ;  /* 0x0000000508057207 */ /* 0x000fe40004000000 */
[----:B------:R-:W-:Y:S02]  /*1f00*/  SEL R19, R9, R20, !P1 ;  /* 0x0000001409137207 */ /* 0x000fe40004800000 */
[----:B------:R-:W-:Y:S01]  /*1f10*/  SEL R7, R11, R22, !P1 ;  /* 0x000000160b077207 */ /* 0x000fe20004800000 */
[----:B----4-:R-:W-:-:S04]  /*1f20*/  IMAD.HI.U32 R20, R17, R2, RZ ;  /* 0x0000000211147227 */ /* 0x010fc800078e00ff */
[----:B------:R-:W-:Y:S01]  /*1f30*/  IMAD.HI.U32 R6, R19, R2, RZ ;  /* 0x0000000213067227 */ /* 0x000fe200078e00ff */
[----:B------:R-:W-:-:S04]  /*1f40*/  @P3 SHF.R.U32.HI R17, RZ, R3, R20 ;  /* 0x00000003ff113219 */ /* 0x000fc80000011614 */
[----:B------:R-:W-:Y:S01]  /*1f50*/  @P3 SHF.R.U32.HI R19, RZ, R3, R6 ;  /* 0x00000003ff133219 */ /* 0x000fe20000011606 */
[----:B------:R-:W-:-:S04]  /*1f60*/  IMAD R17, R72, R17, RZ ;  /* 0x0000001148117224 */ /* 0x000fc800078e02ff */
[----:B------:R-:W-:Y:S01]  /*1f70*/  IMAD R6, R72, R19, RZ ;  /* 0x0000001348067224 */ /* 0x000fe200078e02ff */
[C---:B------:R-:W-:Y:S02]  /*1f80*/  ISETP.GE.AND P0, PT, R5.reuse, R17, PT ;  /* 0x000000110500720c */ /* 0x040fe40003f06270 */
[----:B------:R-:W-:Y:S02]  /*1f90*/  IADD3 R17, PT, PT, -R5, RZ, RZ ;  /* 0x000000ff05117210 */ /* 0x000fe40007ffe1ff */
[----:B------:R-:W-:Y:S01]  /*1fa0*/  ISETP.GE.OR P0, PT, R7, R6, P0 ;  /* 0x000000060700720c */ /* 0x000fe20000706670 */
[----:B------:R-:W-:-:S04]  /*1fb0*/  IMAD.HI.U32 R6, R5, R2, RZ ;  /* 0x0000000205067227 */ /* 0x000fc800078e00ff */
[----:B------:R-:W-:Y:S01]  /*1fc0*/  IMAD R8, R4, R17, R8 ;  /* 0x0000001104087224 */ /* 0x000fe200078e0208 */
[----:B------:R-:W-:-:S04]  /*1fd0*/  SHF.R.U32.HI R6, RZ, R3, R6 ;  /* 0x00000003ff067219 */ /* 0x000fc80000011606 */
[----:B------:R-:W-:-:S03]  /*1fe0*/  SEL R6, R5, R6, !P3 ;  /* 0x0000000605067207 */ /* 0x000fc60005800000 */
[----:B------:R-:W-:-:S04]  /*1ff0*/  @!P0 IMAD.HI.U32 R16, R7, R2, RZ ;  /* 0x0000000207108227 */ /* 0x000fc800078e00ff */
[----:B------:R-:W-:Y:S01]  /*2000*/  IMAD.MOV R2, RZ, RZ, -R6 ;  /* 0x000000ffff027224 */ /* 0x000fe200078e0a06 */
[----:B------:R-:W-:-:S03]  /*2010*/  @!P0 SHF.R.U32.HI R16, RZ, R3, R16 ;  /* 0x00000003ff108219 */ /* 0x000fc60000011610 */
[----:B------:R-:W-:Y:S01]  /*2020*/  IMAD R2, R72, R2, R5 ;  /* 0x0000000248027224 */ /* 0x000fe200078e0205 */
[----:B------:R-:W-:-:S05]  /*2030*/  @!P0 SEL R3, R7, R16, !P3 ;  /* 0x0000001007038207 */ /* 0x000fca0005800000 */
[--C-:B------:R-:W-:Y:S02]  /*2040*/  @!P0 IMAD.IADD R6, R6, 0x1, -R3.reuse ;  /* 0x0000000106068824 */ /* 0x100fe400078e0a03 */
[----:B------:R-:W-:Y:S01]  /*2050*/  @!P0 IMAD R3, R2, R19, R3 ;  /* 0x0000001302038224 */ /* 0x000fe200078e0203 */
[----:B------:R-:W-:Y:S01]  /*2060*/  IADD3 R2, PT, PT, -R7, RZ, RZ ;  /* 0x000000ff07027210 */ /* 0x000fe20007ffe1ff */
[----:B------:R-:W-:Y:S02]  /*2070*/  @!P0 IMAD R5, R72, R6, R7 ;  /* 0x0000000648058224 */ /* 0x000fe400078e0207 */
[----:B------:R-:W-:Y:S02]  /*2080*/  @!P0 IMAD.MOV.U32 R7, RZ, RZ, R3 ;  /* 0x000000ffff078224 */ /* 0x000fe400078e0003 */
[----:B------:R-:W-:Y:S02]  /*2090*/  IMAD R2, R18, R2, R11 ;  /* 0x0000000212027224 */ /* 0x000fe400078e020b */
[----:B------:R-:W-:-:S02]  /*20a0*/  IMAD R8, R5, R4, R8 ;  /* 0x0000000405087224 */ /* 0x000fc400078e0208 */
[----:B------:R-:W-:Y:S02]  /*20b0*/  IMAD R11, R7, R18, R2 ;  /* 0x00000012070b7224 */ /* 0x000fe400078e0202 */
.L_x_33:
[----:B------:R-:W1:Y:S02]  /*20c0*/  LDCU UR8, c[0x0][0xb30] ;  /* 0x00016600ff0877ac */ /* 0x000e640008000800 */
[----:B-1----:R-:W-:-:S09]  /*20d0*/  UISETP.NE.AND UP0, UPT, UR8, 0x1, UPT ;  /* 0x000000010800788c */ /* 0x002fd2000bf05270 */
[----:B------:R-:W-:Y:S05]  /*20e0*/  BRA.U UP0, `(.L_x_34) ;  /* 0x0000000100407547 */ /* 0x000fea000b800000 */
[----:B------:R-:W1:Y:S08]  /*20f0*/  LDC.64 R4, c[0x0][0xb10] ;  /* 0x0002c400ff047b82 */ /* 0x000e700000000a00 */
[----:B------:R-:W2:Y:S08]  /*2100*/  LDC.64 R2, c[0x0][0xb18] ;  /* 0x0002c600ff027b82 */ /* 0x000eb00000000a00 */
[----:B------:R-:W3:Y:S08]  /*2110*/  LDC R6, c[0x0][0xb20] ;  /* 0x0002c800ff067b82 */ /* 0x000ef00000000800 */
[----:B------:R-:W4:Y:S01]  /*2120*/  LDC R16, c[0x0][0xb0c] ;  /* 0x0002c300ff107b82 */ /* 0x000f220000000800 */
[----:B-1----:R-:W-:-:S05]  /*2130*/  IMAD.HI.U32 R4, R11, R4, RZ ;  /* 0x000000040b047227 */ /* 0x002fca00078e00ff */
[----:B------:R-:W-:Y:S01]  /*2140*/  SHF.R.U32.HI R4, RZ, R5, R4 ;  /* 0x00000005ff047219 */ /* 0x000fe20000011604 */
[----:B--2---:R-:W-:Y:S01]  /*2150*/  IMAD.HI.U32 R3, R8, R3, RZ ;  /* 0x0000000308037227 */ /* 0x004fe200078e00ff */
[----:B------:R-:W-:-:S04]  /*2160*/  ISETP.NE.AND P0, PT, R2, 0x1, PT ;  /* 0x000000010200780c */ /* 0x000fc80003f05270 */
[----:B---3--:R-:W-:-:S04]  /*2170*/  SHF.R.U32.HI R3, RZ, R6, R3 ;  /* 0x00000006ff037219 */ /* 0x008fc80000011603 */
[----:B------:R-:W-:Y:S02]  /*2180*/  SEL R3, R8, R3, !P0 ;  /* 0x0000000308037207 */ /* 0x000fe40004000000 */
[----:B----4-:R-:W-:-:S04]  /*2190*/  ISETP.NE.AND P1, PT, R16, 0x1, PT ;  /* 0x000000011000780c */ /* 0x010fc80003f25270 */
[----:B------:R-:W-:-:S05]  /*21a0*/  SEL R4, R11, R4, !P1 ;  /* 0x000000040b047207 */ /* 0x000fca0004800000 */
[----:B------:R-:W-:Y:S02]  /*21b0*/  IMAD.IADD R5, R3, 0x1, -R4 ;  /* 0x0000000103057824 */ /* 0x000fe400078e0a04 */
[----:B------:R-:W-:Y:S02]  /*21c0*/  IMAD.IADD R3, R4, 0x1, -R3 ;  /* 0x0000000104037824 */ /* 0x000fe400078e0a03 */
[----:B------:R-:W-:Y:S02]  /*21d0*/  IMAD R11, R5, R16, R11 ;  /* 0x00000010050b7224 */ /* 0x000fe400078e020b */
[----:B------:R-:W-:-:S07]  /*21e0*/  IMAD R8, R3, R2, R8 ;  /* 0x0000000203087224 */ /* 0x000fce00078e0208 */
.L_x_34:
[----:B------:R-:W-:Y:S01]  /*21f0*/  VIADD R14, R14, 0x1 ;  /* 0x000000010e0e7836 */ /* 0x000fe20000000000 */
[----:B------:R-:W-:Y:S01]  /*2200*/  PLOP3.LUT P1, PT, PT, PT, PT, 0x80, 0x8 ;  /* 0x000000000008781c */ /* 0x000fe20003f2f070 */
[----:B------:R-:W-:Y:S02]  /*2210*/  IMAD.IADD R165, R11, 0x1, R154 ;  /* 0x000000010ba57824 */ /* 0x000fe400078e029a */
[----:B------:R-:W-:Y:S01]  /*2220*/  IMAD.IADD R155, R8, 0x1, R143 ;  /* 0x00000001089b7824 */ /* 0x000fe200078e028f */
[----:B------:R-:W-:-:S04]  /*2230*/  ISETP.NE.AND P0, PT, R14, 0x2, PT ;  /* 0x000000020e00780c */ /* 0x000fc80003f05270 */
[----:B------:R-:W-:Y:S02]  /*2240*/  SEL R2, RZ, 0x1, P0 ;  /* 0x00000001ff027807 */ /* 0x000fe40000000000 */
[----:B------:R-:W-:Y:S02]  /*2250*/  SEL R14, R14, RZ, P0 ;  /* 0x000000ff0e0e7207 */ /* 0x000fe40000000000 */
[----:B------:R-:W-:Y:S01]  /*2260*/  LOP3.LUT R13, R13, R2, RZ, 0x3c, !PT ;  /* 0x000000020d0d7212 */ /* 0x000fe200078e3cff */
[----:B------:R-:W-:Y:S06]  /*2270*/  @P2 BRA `(.L_x_35) ;  /* 0xfffffff000982947 */ /* 0x000fec000383ffff */
[----:B------:R-:W-:Y:S01]  /*2280*/  UIADD3 UR4, UPT, UPT, UR4, 0x20, URZ ;  /* 0x0000002004047890 */ /* 0x000fe2000fffe0ff */
[----:B------:R-:W-:-:S03]  /*2290*/  SHF.L.U32 R3, R15, 0x1f, RZ ;  /* 0x0000001f0f037819 */ /* 0x000fc600000006ff */
[----:B------:R-:W-:-:S09]  /*22a0*/  ULEA UR5, UR6, UR4, 0x3 ;  /* 0x0000000406057291 */ /* 0x000fd2000f8e18ff */
[----:B------:R-:W1:Y:S02]  /*22b0*/  SYNCS.PHASECHK.TRANS64.TRYWAIT P0, [UR5], R3 ;  /* 0x00000003ff0075a7 */ /* 0x000e640008001105 */
[----:B-1----:R-:W-:Y:S05]  /*22c0*/  @!P0 BRA `(.L_x_36) ;  /* 0x0000004400bc8947 */ /* 0x002fea0003800000 */
.L_x_100:
[----:B------:R-:W-:-:S04]  /*22d0*/  UIADD3 UR6, UPT, UPT, UR6, 0x1, URZ ;  /* 0x0000000106067890 */ /* 0x000fc8000fffe0ff */
[----:B------:R-:W-:-:S04]  /*22e0*/  UISETP.NE.AND UP0, UPT, UR6, 0x4, UPT ;  /* 0x000000040600788c */ /* 0x000fc8000bf05270 */
[----:B------:R-:W-:Y:S02]  /*22f0*/  USEL UR7, URZ, 0x1, UP0 ;  /* 0x00000001ff077887 */ /* 0x000fe40008000000 */
[----:B------:R-:W-:-:S04]  /*2300*/  USEL UR6, UR6, URZ, UP0 ;  /* 0x000000ff06067287 */ /* 0x000fc80008000000 */
[----:B------:R-:W-:Y:S01]  /*2310*/  ULEA UR5, UR6, UR4, 0x3 ;  /* 0x0000000406057291 */ /* 0x000fe2000f8e18ff */
[----:B------:R-:W-:-:S04]  /*2320*/  LOP3.LUT R2, R15, UR7, RZ, 0x3c, !PT ;  /* 0x000000070f027c12 */ /* 0x000fc8000f8e3cff */
[----:B-1----:R-:W-:-:S04]  /*2330*/  SHF.L.U32 R3, R2, 0x1f, RZ ;  /* 0x0000001f02037819 */ /* 0x002fc800000006ff */
[----:B------:R-:W1:Y:S02]  /*2340*/  SYNCS.PHASECHK.TRANS64.TRYWAIT P0, [UR5], R3 ;  /* 0x00000003ff0075a7 */ /* 0x000e640008001105 */
[----:B-1----:R-:W-:Y:S05]  /*2350*/  @!P0 BRA `(.L_x_37) ;  /* 0x0000004400b08947 */ /* 0x002fea0003800000 */
.L_x_102:
        /* <DEDUP_REMOVED lines=9> */
.L_x_104:
[----:B------:R-:W-:-:S04]  /*23f0*/  UIADD3 UR6, UPT, UPT, UR6, 0x1, URZ ;  /* 0x0000000106067890 */ /* 0x000fc8000fffe0ff */
[----:B------:R-:W-:-:S04]  /*2400*/  UISETP.NE.AND UP0, UPT, UR6, 0x4, UPT ;  /* 0x000000040600788c */ /* 0x000fc8000bf05270 */
[----:B------:R-:W-:Y:S02]  /*2410*/  USEL UR5, URZ, 0x1, UP0 ;  /* 0x00000001ff057887 */ /* 0x000fe40008000000 */
[----:B------:R-:W-:-:S04]  /*2420*/  USEL UR6, UR6, URZ, UP0 ;  /* 0x000000ff06067287 */ /* 0x000fc80008000000 */
[----:B------:R-:W-:Y:S01]  /*2430*/  ULEA UR6, UR6, UR4, 0x3 ;  /* 0x0000000406067291 */ /* 0x000fe2000f8e18ff */
[----:B-1----:R-:W-:-:S04]  /*2440*/  LOP3.LUT R3, R2, UR5, RZ, 0x3c, !PT ;  /* 0x0000000502037c12 */ /* 0x002fc8000f8e3cff */
[----:B------:R-:W-:Y:S01]  /*2450*/  SHF.L.U32 R3, R3, 0x1f, RZ ;  /* 0x0000001f03037819 */ /* 0x000fe200000006ff */
[----:B----4-:R-:W-:-:S07]  /*2460*/  IMAD.U32 R0, RZ, RZ, UR6 ;  /* 0x00000006ff007e24 */ /* 0x010fce000f8e00ff */
.L_x_39:
[----:B-1----:R1:W2:Y:S02]  /*2470*/  SYNCS.PHASECHK.TRANS64.TRYWAIT P0, [R0+URZ], R3 ;  /* 0x00000003000075a7 */ /* 0x0022a400080011ff */
[----:B--2---:R-:W-:Y:S05]  /*2480*/  @!P0 NANOSLEEP.SYNCS 0x989680 ;  /* 0x009896800000895d */ /* 0x004fea0003900000 */
[----:B------:R-:W2:Y:S02]  /*2490*/  @!P0 SYNCS.PHASECHK.TRANS64 P0, [R0+URZ], R3 ;  /* 0x00000003000085a7 */ /* 0x000ea400080010ff */
[----:B--2---:R-:W-:Y:S05]  /*24a0*/  @P0 EXIT ;  /* 0x000000000000094d */ /* 0x004fea0003800000 */
[----:B------:R-:W-:Y:S05]  /*24b0*/  BRA `(.L_x_39) ;  /* 0xfffffffc00ec7947 */ /* 0x000fea000383ffff */
.L_x_17:
[----:B------:R-:W-:-:S04]  /*24c0*/  UISETP.NE.AND UP1, UPT, UR37, URZ, UPT ;  /* 0x000000ff2500728c */ /* 0x000fc8000bf25270 */
[----:B------:R-:W-:-:S09]  /*24d0*/  UISETP.NE.OR UP1, UPT, UR8, 0x1, UP1 ;  /* 0x000000010800788c */ /* 0x000fd20008f25670 */
[----:B------:R-:W-:Y:S05]  /*24e0*/  BRA.U UP1, `(.L_x_40) ;  /* 0x0000000501487547 */ /* 0x000fea000b800000 */
[----:B------:R-:W-:Y:S01]  /*24f0*/  ISETP.NE.AND P2, PT, R2, RZ, PT ;  /* 0x000000ff0200720c */ /* 0x000fe20003f45270 */
[----:B------:R-:W-:Y:S01]  /*2500*/  IMAD.MOV.U32 R12, RZ, RZ, 0x1 ;  /* 0x00000001ff0c7424 */ /* 0x000fe200078e00ff */
[----:B------:R-:W-:Y:S02]  /*2510*/  CS2R R10, SRZ ;  /* 0x00000000000a7805 */ /* 0x000fe4000001ff00 */
[----:B------:R-:W-:Y:S01]  /*2520*/  CS2R R8, SRZ ;  /* 0x0000000000087805 */ /* 0x000fe2000001ff00 */
[----:B------:R-:W-:Y:S01]  /*2530*/  UMOV UR4, 0x400 ;  /* 0x0000040000047882 */ /* 0x000fe20000000000 */
[----:B------:R-:W-:Y:S01]  /*2540*/  UMOV UR6, URZ ;  /* 0x000000ff00067c82 */ /* 0x000fe20008000000 */
[----:B------:R-:W-:-:S12]  /*2550*/  ULEA UR37, UR37, UR4, 0x18 ;  /* 0x0000000425257291 */ /* 0x000fd8000f8ec0ff */
.L_x_44:
[----:B------:R-:W-:Y:S02]  /*2560*/  LEA R0, R8, UR37, 0x3 ;  /* 0x0000002508007c11 */ /* 0x000fe4000f8e18ff */
[----:B------:R-:W-:-:S03]  /*2570*/  SHF.L.U32 R5, R9, 0x1f, RZ ;  /* 0x0000001f09057819 */ /* 0x000fc600000006ff */
[----:B------:R-:W-:Y:S01]  /*2580*/  VIADD R4, R0, 0xd0 ;  /* 0x000000d000047836 */ /* 0x000fe20000000000 */
[----:B------:R-:W1:Y:S02]  /*2590*/  SYNCS.PHASECHK.TRANS64.TRYWAIT P0, [R0+URZ+0xc0], R5 ;  /* 0x0000c005000075a7 */ /* 0x000e6400080011ff */
[----:B-1----:R-:W-:Y:S05]  /*25a0*/  @!P0 BRA `(.L_x_41) ;  /* 0x00000044004c8947 */ /* 0x002fea0003800000 */
.L_x_105:
[----:B------:R-:W-:Y:S01]  /*25b0*/  ULEA UR5, UR6, UR37, 0x3 ;  /* 0x0000002506057291 */ /* 0x000fe2000f8e18ff */
[----:B------:R-:W-:Y:S02]  /*25c0*/  PRMT R4, RZ, 0x654, R4 ;  /* 0x00000654ff047816 */ /* 0x000fe40000000004 */
[----:B-1----:R-:W-:Y:S01]  /*25d0*/  SHF.L.U32 R5, R12, 0x1f, RZ ;  /* 0x0000001f0c057819 */ /* 0x002fe200000006ff */
[----:B------:R-:W-:Y:S01]  /*25e0*/  UIADD3 UR4, UPT, UPT, UR5, 0x60, URZ ;  /* 0x0000006005047890 */ /* 0x000fe2000fffe0ff */
[----:B------:R1:W-:Y:S05]  /*25f0*/  SYNCS.ARRIVE.TRANS64.RED.A1T0 RZ, [R4+URZ], RZ ;  /* 0x000000ff04ff79a7 */ /* 0x0003ea00081004ff */
[----:B------:R-:W-:Y:S01]  /*2600*/  IMAD.U32 R7, RZ, RZ, UR4 ;  /* 0x00000004ff077e24 */ /* 0x000fe2000f8e00ff */
[----:B------:R-:W2:Y:S04]  /*2610*/  SYNCS.PHASECHK.TRANS64.TRYWAIT P0, [UR5+0x70], R5 ;  /* 0x00007005ff0075a7 */ /* 0x000ea80008001105 */
[----:B------:R-:W-:Y:S01]  /*2620*/  PRMT R6, R2, 0x654, R7 ;  /* 0x0000065402067816 */ /* 0x000fe20000000007 */
[----:B-1----:R-:W-:Y:S01]  /*2630*/  @!P2 IMAD.MOV.U32 R4, RZ, RZ, 0x10 ;  /* 0x00000010ff04a424 */ /* 0x002fe200078e00ff */
[----:B--2---:R-:W-:Y:S06]  /*2640*/  @!P0 BRA `(.L_x_42) ;  /* 0x0000004400388947 */ /* 0x004fec0003800000 */
.L_x_107:
[----:B------:R-:W-:Y:S01]  /*2650*/  ULEA UR4, UR6, UR37, 0x4 ;  /* 0x0000002506047291 */ /* 0x000fe2000f8e20ff */
[----:B------:R-:W-:Y:S01]  /*2660*/  SEL R3, R6, R3, !P2 ;  /* 0x0000000306037207 */ /* 0x000fe20005000000 */
[----:B------:R-:W-:Y:S01]  /*2670*/  UIADD3 UR5, UPT, UPT, UR5, 0x60, URZ ;  /* 0x0000006005057890 */ /* 0x000fe2000fffe0ff */
[----:B-1----:R-:W-:Y:S01]  /*2680*/  LEA R0, R11, UR37, 0x3 ;  /* 0x000000250b007c11 */ /* 0x002fe2000f8e18ff */
[----:B------:R-:W-:Y:S01]  /*2690*/  UIADD3 UR4, UPT, UPT, UR4, 0xf0, URZ ;  /* 0x000000f004047890 */ /* 0x000fe2000fffe0ff */
[----:B------:R-:W-:Y:S01]  /*26a0*/  SHF.L.U32 R5, R10, 0x1f, RZ ;  /* 0x0000001f0a057819 */ /* 0x000fe200000006ff */
[----:B------:R1:W-:Y:S01]  /*26b0*/  @!P2 SYNCS.ARRIVE.TRANS64.RED RZ, [R3+URZ], R4 ;  /* 0x0000000403ffa9a7 */ /* 0x0003e200080004ff */
[----:B------:R-:W-:Y:S01]  /*26c0*/  UIADD3 UR6, UPT, UPT, UR6, 0x1, URZ ;  /* 0x0000000106067890 */ /* 0x000fe2000fffe0ff */
[----:B------:R-:W-:-:S03]  /*26d0*/  VIADD R8, R8, 0x1 ;  /* 0x0000000108087836 */ /* 0x000fc60000000000 */
[----:B------:R-:W-:Y:S02]  /*26e0*/  UISETP.NE.AND UP0, UPT, UR6, 0x2, UPT ;  /* 0x000000020600788c */ /* 0x000fe4000bf05270 */
[----:B------:R-:W-:Y:S06]  /*26f0*/  UGETNEXTWORKID.BROADCAST [UR4], [UR5] ;  /* 0x00000000040073ca */ /* 0x000fec0008000100 */
[----:B------:R-:W-:Y:S01]  /*2700*/  USEL UR4, URZ, 0x1, UP0 ;  /* 0x00000001ff047887 */ /* 0x000fe20008000000 */
[----:B------:R-:W-:Y:S01]  /*2710*/  ISETP.NE.AND P0, PT, R8, 0x2, PT ;  /* 0x000000020800780c */ /* 0x000fe20003f05270 */
[----:B------:R-:W-:Y:S01]  /*2720*/  USEL UR6, UR6, URZ, UP0 ;  /* 0x000000ff06067287 */ /* 0x000fe20008000000 */
[----:B------:R-:W2:Y:S03]  /*2730*/  SYNCS.PHASECHK.TRANS64.TRYWAIT P1, [R0+URZ+0x60], R5 ;  /* 0x00006005000075a7 */ /* 0x000ea600080211ff */
[----:B------:R-:W-:Y:S01]  /*2740*/  LOP3.LUT R12, R12, UR4, RZ, 0x3c, !PT ;  /* 0x000000040c0c7c12 */ /* 0x000fe2000f8e3cff */
[----:B-12---:R-:W-:Y:S07]  /*2750*/  @!P1 BRA `(.L_x_43) ;  /* 0x00000044000c9947 */ /* 0x006fee0003800000 */
.L_x_108:
[C---:B------:R-:W-:Y:S01]  /*2760*/  LEA R4, R11.reuse, UR37, 0x4 ;  /* 0x000000250b047c11 */ /* 0x040fe2000f8e20ff */
[----:B-1----:R-:W-:Y:S01]  /*2770*/  VIADD R0, R0, 0x70 ;  /* 0x0000007000007836 */ /* 0x002fe20000000000 */
[----:B------:R-:W-:Y:S01]  /*2780*/  SEL R8, R8, RZ, P0 ;  /* 0x000000ff08087207 */ /* 0x000fe20000000000 */
[----:B------:R-:W-:-:S03]  /*2790*/  VIADD R11, R11, 0x1 ;  /* 0x000000010b0b7836 */ /* 0x000fc60000000000 */
[----:B------:R-:W1:Y:S01]  /*27a0*/  LDS.128 R4, [R4+0xf0] ;  /* 0x0000f00004047984 */ /* 0x000e620000000c00 */
[----:B------:R-:W-:Y:S02]  /*27b0*/  PRMT R0, RZ, 0x654, R0 ;  /* 0x00000654ff007816 */ /* 0x000fe40000000000 */
[C---:B------:R-:W-:Y:S01]  /*27c0*/  ISETP.NE.AND P1, PT, R11.reuse, 0x2, PT ;  /* 0x000000020b00780c */ /* 0x040fe20003f25270 */
[----:B------:R-:W-:Y:S01]  /*27d0*/  @!PT LDS RZ, [RZ] ;  /* 0x00000000fffff984 */ /* 0x000fe20000000800 */
[----:B------:R-:W-:Y:S01]  /*27e0*/  @!PT LDS RZ, [RZ] ;  /* 0x00000000fffff984 */ /* 0x000fe20000000800 */
[----:B------:R-:W-:Y:S01]  /*27f0*/  @!PT LDS RZ, [RZ] ;  /* 0x00000000fffff984 */ /* 0x000fe20000000800 */
[----:B------:R-:W-:Y:S01]  /*2800*/  @!PT LDS RZ, [RZ] ;  /* 0x00000000fffff984 */ /* 0x000fe20000000800 */
[----:B------:R2:W-:Y:S06]  /*2810*/  MEMBAR.ALL.CTA ;  /* 0x0000000000007992 */ /* 0x0005ec0000008000 */
[----:B--2---:R-:W2:Y:S01]  /*2820*/  FENCE.VIEW.ASYNC.S ;  /* 0x00000000000073c6 */ /* 0x004ea20000000000 */
[----:B------:R-:W-:Y:S01]  /*2830*/  SEL R11, R11, RZ, P1 ;  /* 0x000000ff0b0b7207 */ /* 0x000fe20000800000 */
[----:B--2---:R2:W-:Y:S01]  /*2840*/  SYNCS.ARRIVE.TRANS64.RED.A1T0 RZ, [R0+URZ], RZ ;  /* 0x000000ff00ff79a7 */ /* 0x0045e200081004ff */
[----:B-1----:R-:W-:-:S02]  /*2850*/  LOP3.LUT P3, RZ, R6, 0x1, RZ, 0xc0, !PT ;  /* 0x0000000106ff7812 */ /* 0x002fc4000786c0ff */
[----:B------:R-:W-:-:S04]  /*2860*/  SEL R5, RZ, 0x1, P1 ;  /* 0x00000001ff057807 */ /* 0x000fc80000800000 */
[----:B------:R-:W-:Y:S02]  /*2870*/  LOP3.LUT R10, R10, R5, RZ, 0x3c, !PT ;  /* 0x000000050a0a7212 */ /* 0x000fe400078e3cff */
[----:B--2---:R-:W-:-:S04]  /*2880*/  SEL R0, RZ, 0x1, P0 ;  /* 0x00000001ff007807 */ /* 0x004fc80000000000 */
[----:B------:R-:W-:Y:S01]  /*2890*/  LOP3.LUT R9, R9, R0, RZ, 0x3c, !PT ;  /* 0x0000000009097212 */ /* 0x000fe200078e3cff */
[----:B------:R-:W-:Y:S06]  /*28a0*/  @P3 BRA `(.L_x_44) ;  /* 0xfffffffc002c3947 */ /* 0x000fec000383ffff */
[----:B------:R-:W-:Y:S01]  /*28b0*/  ULEA UR5, UR6, UR37, 0x3 ;  /* 0x0000002506057291 */ /* 0x000fe2000f8e18ff */
[----:B------:R-:W-:-:S08]  /*28c0*/  SHF.L.U32 R3, R12, 0x1f, RZ ;  /* 0x0000001f0c037819 */ /* 0x000fd000000006ff */
[----:B------:R-:W1:Y:S02]  /*28d0*/  SYNCS.PHASECHK.TRANS64 P0, [UR5+0x70], R3 ;  /* 0x00007003ff0075a7 */ /* 0x000e640008001005 */
[----:B-1----:R-:W-:Y:S05]  /*28e0*/  @P0 BRA `(.L_x_45) ;  /* 0x0000000000080947 */ /* 0x002fea0003800000 */
[----:B------:R-:W1:Y:S02]  /*28f0*/  SYNCS.PHASECHK.TRANS64.TRYWAIT P0, [UR5+0x70], R3 ;  /* 0x00007003ff0075a7 */ /* 0x000e640008001105 */
[----:B-1----:R-:W-:Y:S05]  /*2900*/  @!P0 BRA `(.L_x_46) ;  /* 0x0000004000b48947 */ /* 0x002fea0003800000 */
.L_x_45:
[----:B------:R-:W-:-:S04]  /*2910*/  UIADD3 UR4, UPT, UPT, UR6, 0x1, URZ ;  /* 0x0000000106047890 */ /* 0x000fc8000fffe0ff */
[----:B------:R-:W-:-:S04]  /*2920*/  UISETP.NE.AND UP0, UPT, UR4, 0x2, UPT ;  /* 0x000000020400788c */ /* 0x000fc8000bf05270 */
[----:B------:R-:W-:Y:S02]  /*2930*/  USEL UR7, URZ, 0x1, UP0 ;  /* 0x00000001ff077887 */ /* 0x000fe40008000000 */
[----:B------:R-:W-:-:S04]  /*2940*/  USEL UR4, UR4, URZ, UP0 ;  /* 0x000000ff04047287 */ /* 0x000fc80008000000 */
[----:B------:R-:W-:Y:S01]  /*2950*/  ULEA UR4, UR4, UR37, 0x3 ;  /* 0x0000002504047291 */ /* 0x000fe2000f8e18ff */
[----:B-1----:R-:W-:-:S04]  /*2960*/  LOP3.LUT R3, R12, UR7, RZ, 0x3c, !PT ;  /* 0x000000070c037c12 */ /* 0x002fc8000f8e3cff */
[----:B------:R-:W-:-:S04]  /*2970*/  SHF.L.U32 R0, R3, 0x1f, RZ ;  /* 0x0000001f03007819 */ /* 0x000fc800000006ff */
[----:B------:R-:W1:Y:S02]  /*2980*/  SYNCS.PHASECHK.TRANS64 P0, [UR4+0x70], R0 ;  /* 0x00007000ff0075a7 */ /* 0x000e640008001004 */
[----:B-1----:R-:W-:Y:S05]  /*2990*/  @P0 EXIT ;  /* 0x000000000000094d */ /* 0x002fea0003800000 */
[----:B------:R-:W-:Y:S02]  /*29a0*/  SHF.L.U32 R3, R3, 0x1f, RZ ;  /* 0x0000001f03037819 */ /* 0x000fe400000006ff */
[----:B------:R-:W-:-:S07]  /*29b0*/  MOV R0, UR4 ;  /* 0x0000000400007c02 */ /* 0x000fce0008000f00 */
.L_x_47:
[----:B-1----:R1:W2:Y:S02]  /*29c0*/  SYNCS.PHASECHK.TRANS64.TRYWAIT P0, [R0+URZ+0x70], R3 ;  /* 0x00007003000075a7 */ /* 0x0022a400080011ff */
[----:B--2---:R-:W-:Y:S05]  /*29d0*/  @!P0 NANOSLEEP.SYNCS 0x989680 ;  /* 0x009896800000895d */ /* 0x004fea0003900000 */
[----:B------:R-:W2:Y:S02]  /*29e0*/  @!P0 SYNCS.PHASECHK.TRANS64 P0, [R0+URZ+0x70], R3 ;  /* 0x00007003000085a7 */ /* 0x000ea400080010ff */
[----:B--2---:R-:W-:Y:S05]  /*29f0*/  @P0 EXIT ;  /* 0x000000000000094d */ /* 0x004fea0003800000 */
[----:B------:R-:W-:Y:S05]  /*2a00*/  BRA `(.L_x_47) ;  /* 0xfffffffc00ec7947 */ /* 0x000fea000383ffff */
.L_x_40:
[----:B------:R-:W-:-:S09]  /*2a10*/  UISETP.NE.AND UP1, UPT, UR8, URZ, UPT ;  /* 0x000000ff0800728c */ /* 0x000fd2000bf25270 */
[----:B------:R-:W-:Y:S05]  /*2a20*/  BRA.U UP1, `(.L_x_48) ;  /* 0x0000000d017c7547 */ /* 0x000fea000b800000 */
[----:B------:R-:W-:Y:S01]  /*2a30*/  UMOV UR4, 0x40 ;  /* 0x0000004000047882 */ /* 0x000fe20000000000 */
[----:B------:R-:W-:Y:S01]  /*2a40*/  NOP ;  /* 0x0000000000007918 */ /* 0x000fe20000000000 */
[----:B------:R-:W-:Y:S01]  /*2a50*/  ULEA UR4, UR37, UR4, 0x18 ;  /* 0x0000000425047291 */ /* 0x000fe2000f8ec0ff */
[----:B------:R-:W-:Y:S02]  /*2a60*/  UMOV UR5, 0x400 ;  /* 0x0000040000057882 */ /* 0x000fe40000000000 */
[----:B------:R-:W-:-:S06]  /*2a70*/  ULEA UR37, UR37, UR5, 0x18 ;  /* 0x0000000525257291 */ /* 0x000fcc000f8ec0ff */
[----:B------:R-:W1:Y:S02]  /*2a80*/  LDS.U8 R0, [UR4+0x1c] ;  /* 0x00001c04ff007984 */ /* 0x000e640008000000 */
[----:B-1----:R-:W-:-:S13]  /*2a90*/  ISETP.NE.AND P0, PT, R0, RZ, PT ;  /* 0x000000ff0000720c */ /* 0x002fda0003f05270 */
[----:B------:R-:W-:Y:S05]  /*2aa0*/  @P0 BRA `(.L_x_49) ;  /* 0x0000000000580947 */ /* 0x000fea0003800000 */
[----:B------:R-:W-:-:S13]  /*2ab0*/  ELECT P0, URZ, PT ;  /* 0x0000000000ff782f */ /* 0x000fda0003800000 */
[----:B------:R-:W-:Y:S05]  /*2ac0*/  @!P0 BRA `(.L_x_50) ;  /* 0x0000000000608947 */ /* 0x000fea0003800000 */
[----:B------:R-:W-:Y:S01]  /*2ad0*/  UMOV UR5, 0x10 ;  /* 0x0000001000057882 */ /* 0x000fe20000000000 */
[----:B------:R-:W-:Y:S01]  /*2ae0*/  HFMA2 R0, -RZ, RZ, 0, 5.9604644775390625e-08 ;  /* 0x00000001ff007431 */ /* 0x000fe200000001ff */
[----:B------:R-:W-:-:S03]  /*2af0*/  MOV R2, 0xffff ;  /* 0x0000ffff00027802 */ /* 0x000fc60000000f00 */
[----:B------:R-:W-:Y:S04]  /*2b00*/  DEPBAR.LE SB1, 0x36 ;  /* 0x00009d800000791a */ /* 0x000fe80000000000 */
[----:B------:R-:W1:Y:S02]  /*2b10*/  UTCATOMSWS.FIND_AND_SET.ALIGN UP0, UR5, UR5 ;  /* 0x00000005000575e3 */ /* 0x000e640008000800 */
[----:B-1----:R-:W-:Y:S01]  /*2b20*/  MOV R3, UR5 ;  /* 0x0000000500037c02 */ /* 0x002fe20008000f00 */
[----:B------:R-:W-:Y:S06]  /*2b30*/  BRA.U UP0, `(.L_x_51) ;  /* 0x0000000100187547 */ /* 0x000fec000b800000 */
.L_x_52:
[----:B------:R-:W-:Y:S05]  /*2b40*/  NANOSLEEP 0x64 ;  /* 0x000000640000795d */ /* 0x000fea0003800000 */
[----:B------:R-:W-:-:S05]  /*2b50*/  UMOV UR5, 0x10 ;  /* 0x0000001000057882 */ /* 0x000fca0000000000 */
[----:B------:R-:W-:Y:S04]  /*2b60*/  DEPBAR.LE SB1, 0x36 ;  /* 0x00009d800000791a */ /* 0x000fe80000000000 */
[----:B------:R-:W1:Y:S02]  /*2b70*/  UTCATOMSWS.FIND_AND_SET.ALIGN UP0, UR5, UR5 ;  /* 0x00000005000575e3 */ /* 0x000e640008000800 */
[----:B-1----:R-:W-:Y:S01]  /*2b80*/  MOV R3, UR5 ;  /* 0x0000000500037c02 */ /* 0x002fe20008000f00 */
[----:B------:R-:W-:Y:S05]  /*2b90*/  BRA.U !UP0, `(.L_x_52) ;  /* 0xfffffffd08e87547 */ /* 0x000fea000b83ffff */
.L_x_51:
[-C--:B------:R-:W-:Y:S02]  /*2ba0*/  SHF.L.U32 R2, R2, R3.reuse, RZ ;  /* 0x0000000302027219 */ /* 0x080fe400000006ff */
[----:B------:R-:W-:Y:S01]  /*2bb0*/  SHF.L.U32 R0, R0, R3, RZ ;  /* 0x0000000300007219 */ /* 0x000fe200000006ff */
[----:B------:R-:W-:Y:S02]  /*2bc0*/  IMAD.SHL.U32 R3, R3, 0x20, RZ ;  /* 0x0000002003037824 */ /* 0x000fe400078e00ff */
[----:B------:R1:W-:Y:S04]  /*2bd0*/  ATOMS.OR RZ, [UR4+0x14], R2 ;  /* 0x00001402ffff798c */ /* 0x0003e8000b000004 */
[----:B------:R1:W-:Y:S04]  /*2be0*/  ATOMS.OR RZ, [UR4+0x18], R0 ;  /* 0x00001800ffff798c */ /* 0x0003e8000b000004 */
[----:B------:R1:W-:Y:S01]  /*2bf0*/  STS [UR37+0x110], R3 ;  /* 0x00011003ff007988 */ /* 0x0003e20008000825 */
[----:B------:R-:W-:Y:S05]  /*2c00*/  BRA `(.L_x_50) ;  /* 0x0000000000107947 */ /* 0x000fea0003800000 */
.L_x_49:
[----:B------:R-:W-:Y:S02]  /*2c10*/  MOV R0, 0xffffffff ;  /* 0xffffffff00007802 */ /* 0x000fe40000000f00 */
[----:B------:R-:W-:-:S03]  /*2c20*/  MOV R2, 0x2c50 ;  /* 0x00002c5000027802 */ /* 0x000fc60000000f00 */
[----:B------:R1:W-:Y:S04]  /*2c30*/  STS [UR37+0x110], R0 ;  /* 0x00011000ff007988 */ /* 0x0003e80008000825 */
[----:B-1-3-5:R-:W-:Y:S05]  /*2c40*/  CALL.REL.NOINC `($__internal_1_$__cuda_sm10x_tcgen05_guardrail_trap_phase_invalid_during_alloc) ;  /* 0x0000004400307944 */ /* 0x02afea0003c00000 */
.L_x_50:
[----:B------:R-:W-:Y:S05]  /*2c50*/  WARPSYNC.ALL ;  /* 0x0000000000007948 */ /* 0x000fea0003800000 */
[----:B------:R-:W2:Y:S01]  /*2c60*/  S2UR UR6, SR_CgaCtaId ;  /* 0x00000000000679c3 */ /* 0x000ea20000008800 */
[----:B------:R-:W-:Y:S01]  /*2c70*/  UMOV UR4, 0x400 ;  /* 0x0000040000047882 */ /* 0x000fe20000000000 */
[----:B------:R-:W-:-:S06]  /*2c80*/  NOP ;  /* 0x0000000000007918 */ /* 0x000fcc0000000000 */
[----:B------:R-:W-:Y:S06]  /*2c90*/  BAR.ARV 0x6, 0xa0 ;  /* 0x0182800000007b1d */ /* 0x000fec0000002000 */
[----:B------:R-:W4:Y:S01]  /*2ca0*/  LDCU UR7, c[0x0][0x38c] ;  /* 0x00007180ff0777ac */ /* 0x000f220008000800 */
[----:B------:R-:W-:Y:S01]  /*2cb0*/  IMAD.MOV.U32 R11, RZ, RZ, 0x1 ;  /* 0x00000001ff0b7424 */ /* 0x000fe200078e00ff */
[----:B------:R-:W-:Y:S01]  /*2cc0*/  CS2R R8, SRZ ;  /* 0x0000000000087805 */ /* 0x000fe2000001ff00 */
[----:B------:R-:W-:Y:S01]  /*2cd0*/  IMAD.MOV.U32 R10, RZ, RZ, RZ ;  /* 0x000000ffff0a7224 */ /* 0x000fe200078e00ff */
[----:B------:R-:W-:Y:S01]  /*2ce0*/  UMOV UR18, URZ ;  /* 0x000000ff00127c82 */ /* 0x000fe20008000000 */
[----:B------:R-:W-:Y:S01]  /*2cf0*/  UMOV UR17, URZ ;  /* 0x000000ff00117c82 */ /* 0x000fe20008000000 */
[----:B------:R-:W-:Y:S01]  /*2d00*/  UMOV UR22, 0x0 ;  /* 0x0000000000167882 */ /* 0x000fe20000000000 */
[----:B------:R-:W-:Y:S01]  /*2d10*/  UMOV UR23, 0x8100490 ;  /* 0x0810049000177882 */ /* 0x000fe20000000000 */
[----:B------:R-:W-:Y:S01]  /*2d20*/  UMOV UR20, 0x0 ;  /* 0x0000000000147882 */ /* 0x000fe20000000000 */
[----:B------:R-:W-:Y:S01]  /*2d30*/  UMOV UR21, 0x8100490 ;  /* 0x0810049000157882 */ /* 0x000fe20000000000 */
[----:B--2---:R-:W-:Y:S01]  /*2d40*/  ULEA UR6, UR6, UR4, 0x18 ;  /* 0x0000000406067291 */ /* 0x004fe2000f8ec0ff */
[----:B------:R-:W2:Y:S03]  /*2d50*/  LDCU UR4, c[0x0][0x38c] ;  /* 0x00007180ff0477ac */ /* 0x000ea60008000800 */
[----:B------:R-:W-:-:S02]  /*2d60*/  UIADD3 UR11, UPT, UPT, UR6, 0x4400, URZ ;  /* 0x00004400060b7890 */ /* 0x000fc4000fffe0ff */
[----:B----4-:R-:W-:-:S03]  /*2d70*/  UIADD3 UR7, UPT, UPT, UR7, 0x3f, URZ ;  /* 0x0000003f07077890 */ /* 0x010fc6000fffe0ff */
[----:B-1----:R-:W1:Y:S01]  /*2d80*/  LDS R0, [UR6+0x110] ;  /* 0x00011006ff007984 */ /* 0x002e620008000800 */
[----:B------:R-:W-:Y:S02]  /*2d90*/  UIADD3 UR12, UPT, UPT, UR6, 0xc400, URZ ;  /* 0x0000c400060c7890 */ /* 0x000fe4000fffe0ff */
[----:B------:R-:W-:Y:S02]  /*2da0*/  USHF.R.S32.HI UR5, URZ, 0x1f, UR7 ;  /* 0x0000001fff057899 */ /* 0x000fe40008011407 */
[----:B------:R-:W-:Y:S02]  /*2db0*/  USHF.R.U32.HI UR11, URZ, 0x4, UR11 ;  /* 0x00000004ff0b7899 */ /* 0x000fe4000801160b */
[----:B------:R-:W-:Y:S02]  /*2dc0*/  ULEA.HI UR5, UR5, UR7, URZ, 0x6 ;  /* 0x0000000705057291 */ /* 0x000fe4000f8f30ff */
[----:B------:R-:W-:Y:S02]  /*2dd0*/  USHF.R.U32.HI UR12, URZ, 0x4, UR12 ;  /* 0x00000004ff0c7899 */ /* 0x000fe4000801160c */
[----:B------:R-:W-:-:S02]  /*2de0*/  USHF.R.S32.HI UR5, URZ, 0x6, UR5 ;  /* 0x00000006ff057899 */ /* 0x000fc40008011405 */
[----:B------:R-:W-:Y:S02]  /*2df0*/  ULOP3.LUT UR11, UR11, 0x3fff, URZ, 0xc0, !UPT ;  /* 0x00003fff0b0b7892 */ /* 0x000fe4000f8ec0ff */
[----:B------:R-:W-:Y:S02]  /*2e00*/  UISETP.LT.AND UP0, UPT, UR5, 0x1, UPT ;  /* 0x000000010500788c */ /* 0x000fe4000bf01270 */
[----:B------:R-:W-:Y:S02]  /*2e10*/  ULOP3.LUT UR12, UR12, 0x3fff, URZ, 0xc0, !UPT ;  /* 0x00003fff0c0c7892 */ /* 0x000fe4000f8ec0ff */
[----:B------:R-:W-:Y:S02]  /*2e20*/  USEL UR10, UR5, 0x1, !UP0 ;  /* 0x00000001050a7887 */ /* 0x000fe4000c000000 */
[----:B------:R-:W-:Y:S02]  /*2e30*/  ULOP3.LUT UR11, UR11, 0x10000, URZ, 0xfc, !UPT ;  /* 0x000100000b0b7892 */ /* 0x000fe4000f8efcff */
[----:B------:R-:W-:-:S02]  /*2e40*/  ULOP3.LUT UR12, UR12, 0x10000, URZ, 0xfc, !UPT ;  /* 0x000100000c0c7892 */ /* 0x000fc4000f8efcff */
[----:B------:R-:W-:Y:S02]  /*2e50*/  UIADD3 UR10, UPT, UPT, -UR10, URZ, URZ ;  /* 0x000000ff0a0a7290 */ /* 0x000fe4000fffe1ff */
[----:B--2---:R-:W-:Y:S01]  /*2e60*/  UISETP.GE.AND UP3, UPT, UR4, 0x1, UPT ;  /* 0x000000010400788c */ /* 0x004fe2000bf66270 */
[----:B-1----:R-:W-:-:S15]  /*2e70*/  R2UR UR19, R0 ;  /* 0x00000000001372ca */ /* 0x002fde00000e0000 */
.L_x_59:
[----:B------:R-:W-:Y:S02]  /*2e80*/  LEA R0, R10, UR6, 0x3 ;  /* 0x000000060a007c11 */ /* 0x000fe4000f8e18ff */
[----:B------:R-:W-:Y:S02]  /*2e90*/  SHF.L.U32 R5, R9, 0x1f, RZ ;  /* 0x0000001f09057819 */ /* 0x000fe400000006ff */
[----:B------:R-:W-:Y:S01]  /*2ea0*/  PLOP3.LUT P0, PT, PT, PT, UP3, 0x80, 0x8 ;  /* 0x000000000008781c */ /* 0x000fe20003f0f038 */
[----:B------:R-:W-:Y:S01]  /*2eb0*/  VIADD R3, R0, 0x70 ;  /* 0x0000007000037836 */ /* 0x000fe20000000000 */
[----:B-1----:R-:W1:Y:S02]  /*2ec0*/  SYNCS.PHASECHK.TRANS64.TRYWAIT P1, [R0+URZ+0x60], R5 ;  /* 0x00006005000075a7 */ /* 0x002e6400080211ff */
[----:B-1--4-:R-:W-:Y:S09]  /*2ed0*/  @!P1 BRA `(.L_x_53) ;  /* 0x0000003c00589947 */ /* 0x012ff20003800000 */
.L_x_110:
[----:B------:R-:W-:Y:S01]  /*2ee0*/  LEA R4, R10, UR6, 0x4 ;  /* 0x000000060a047c11 */ /* 0x000fe2000f8e20ff */
[----:B------:R-:W-:Y:S01]  /*2ef0*/  @UP3 ULEA UR4, UR17, UR6, 0x3 ;  /* 0x0000000611043291 */ /* 0x000fe2000f8e18ff */
[----:B------:R-:W-:Y:S01]  /*2f00*/  PLOP3.LUT P2, PT, PT, PT, PT, 0x80, 0x8 ;  /* 0x000000000008781c */ /* 0x000fe20003f4f070 */
[----:B------:R-:W-:Y:S01]  /*2f10*/  ULEA UR8, UR18, UR6, 0x3 ;  /* 0x0000000612087291 */ /* 0x000fe2000f8e18ff */
[----:B------:R-:W-:Y:S01]  /*2f20*/  PRMT R3, RZ, 0x654, R3 ;  /* 0x00000654ff037816 */ /* 0x000fe20000000003 */
[----:B------:R-:W-:Y:S01]  /*2f30*/  ULEA UR9, UR18, UR19, 0x6 ;  /* 0x0000001312097291 */ /* 0x000fe2000f8e30ff */
[----:B-1----:R-:W1:Y:S01]  /*2f40*/  LDS.128 R4, [R4+0xf0] ;  /* 0x0000f00004047984 */ /* 0x002e620000000c00 */
[----:B------:R-:W-:Y:S02]  /*2f50*/  @P0 SHF.L.U32 R2, R8, 0x1f, RZ ;  /* 0x0000001f08020819 */ /* 0x000fe400000006ff */
[----:B------:R-:W-:Y:S01]  /*2f60*/  SHF.L.U32 R0, R11, 0x1f, RZ ;  /* 0x0000001f0b007819 */ /* 0x000fe200000006ff */
[----:B------:R-:W-:Y:S01]  /*2f70*/  @!PT LDS RZ, [RZ] ;  /* 0x00000000fffff984 */ /* 0x000fe20000000800 */
[----:B------:R-:W-:Y:S01]  /*2f80*/  @!PT LDS RZ, [RZ] ;  /* 0x00000000fffff984 */ /* 0x000fe20000000800 */
[----:B------:R-:W-:Y:S01]  /*2f90*/  @!PT LDS RZ, [RZ] ;  /* 0x00000000fffff984 */ /* 0x000fe20000000800 */
[----:B------:R-:W-:Y:S01]  /*2fa0*/  @!PT LDS RZ, [RZ] ;  /* 0x00000000fffff984 */ /* 0x000fe20000000800 */
[----:B------:R2:W-:Y:S06]  /*2fb0*/  MEMBAR.ALL.CTA ;  /* 0x0000000000007992 */ /* 0x0005ec0000008000 */
[----:B--2---:R-:W2:Y:S02]  /*2fc0*/  FENCE.VIEW.ASYNC.S ;  /* 0x00000000000073c6 */ /* 0x004ea40000000000 */
[----:B--2---:R2:W-:Y:S01]  /*2fd0*/  SYNCS.ARRIVE.TRANS64.RED.A1T0 RZ, [R3+URZ], RZ ;  /* 0x000000ff03ff79a7 */ /* 0x0045e200081004ff */
[----:B------:R2:W4:Y:S01]  /*2fe0*/  @P0 SYNCS.PHASECHK.TRANS64.TRYWAIT P2, [UR4], R2 ;  /* 0x00000002ff0005a7 */ /* 0x0005220008041104 */
[----:B-1----:R-:W-:Y:S01]  /*2ff0*/  LOP3.LUT P1, RZ, R6, 0x1, RZ, 0xc0, !PT ;  /* 0x0000000106ff7812 */ /* 0x002fe2000782c0ff */
[----:B------:R-:W1:Y:S02]  /*3000*/  SYNCS.PHASECHK.TRANS64.TRYWAIT P0, [UR8+0xa0], R0 ;  /* 0x0000a000ff0075a7 */ /* 0x000e640008001108 */
[----:B-12-4-:R-:W-:Y:S10]  /*3010*/  @!P0 BRA `(.L_x_54) ;  /* 0x0000003c001c8947 */ /* 0x016ff40003800000 */
.L_x_112:
[----:B------:R-:W-:Y:S01]  /*3020*/  IADD3 R10, PT, PT, R10, 0x1, RZ ;  /* 0x000000010a0a7810 */ /* 0x000fe20007ffe0ff */
[----:B------:R-:W-:Y:S06]  /*3030*/  BRA.U !UP3, `(.L_x_55) ;  /* 0x000000010b987547 */ /* 0x000fec000b800000 */
[----:B------:R-:W-:Y:S01]  /*3040*/  UPLOP3.LUT UP4, UPT, UPT, UPT, UPT, 0x40, 0x4 ;  /* 0x000000000004789c */ /* 0x000fe20003f8e870 */
[----:B------:R-:W-:Y:S01]  /*3050*/  UMOV UR16, UR10 ;  /* 0x0000000a00107c82 */ /* 0x000fe20008000000 */
[----:B------:R-:W-:Y:S01]  /*3060*/  UMOV UR15, UR5 ;  /* 0x00000005000f7c82 */ /* 0x000fe20008000000 */
[----:B------:R-:W-:-:S08]  /*3070*/  UMOV UR14, UR17 ;  /* 0x00000011000e7c82 */ /* 0x000fd00008000000 */
.L_x_58:
[----:B------:R-:W-:Y:S02]  /*3080*/  UIADD3 UR16, UPT, UPT, UR16, 0x1, URZ ;  /* 0x0000000110107890 */ /* 0x000fe4000fffe0ff */
[----:B--2---:R-:W-:Y:S02]  /*3090*/  ULEA UR7, UR14, UR6, 0x3 ;  /* 0x000000060e077291 */ /* 0x004fe4000f8e18ff */
[----:B------:R-:W-:Y:S01]  /*30a0*/  UISETP.NE.AND UP0, UPT, UR16, URZ, UPT ;  /* 0x000000ff1000728c */ /* 0x000fe2000bf05270 */
[----:B----4-:R-:W-:Y:S10]  /*30b0*/  @P2 BRA `(.L_x_56) ;  /* 0x00000000000c2947 */ /* 0x010ff40003800000 */
[----:B-1----:R-:W-:Y:S04]  /*30c0*/  SHF.L.U32 R3, R8, 0x1f, RZ ;  /* 0x0000001f08037819 */ /* 0x002fe800000006ff */
[----:B------:R-:W1:Y:S02]  /*30d0*/  SYNCS.PHASECHK.TRANS64.TRYWAIT P0, [UR7], R3 ;  /* 0x00000003ff0075a7 */ /* 0x000e640008001107 */
[----:B-1----:R-:W-:Y:S05]  /*30e0*/  @!P0 BRA `(.L_x_57) ;  /* 0x0000003c00008947 */ /* 0x002fea0003800000 */
.L_x_56:
[----:B------:R-:W-:Y:S01]  /*30f0*/  UISETP.NE.AND UP1, UPT, UR15, 0x1, UPT ;  /* 0x000000010f00788c */ /* 0x000fe2000bf25270 */
[----:B------:R-:W-:Y:S01]  /*3100*/  PLOP3.LUT P2, PT, PT, PT, PT, 0x80, 0x8 ;  /* 0x000000000008781c */ /* 0x000fe20003f4f070 */
[----:B------:R-:W-:Y:S02]  /*3110*/  UIADD3 UR17, UPT, UPT, UR14, 0x1, URZ ;  /* 0x000000010e117890 */ /* 0x000fe4000fffe0ff */
[----:B------:R-:W-:Y:S02]  /*3120*/  ULEA UR24, UR14, UR12, 0x8 ;  /* 0x0000000c0e187291 */ /* 0x000fe4000f8e40ff */
[----:B------:R-:W-:Y:S01]  /*3130*/  UISETP.NE.AND UP2, UPT, UR17, 0x4, UPT ;  /* 0x000000041100788c */ /* 0x000fe2000bf45270 */
[----:B------:R-:W-:Y:S01]  /*3140*/  PLOP3.LUT P0, PT, PT, PT, UP1, 0x80, 0x8 ;  /* 0x000000000008781c */ /* 0x000fe20003f0f018 */
[----:B------:R-:W-:Y:S02]  /*3150*/  ULEA UR26, UR14, UR11, 0x9 ;  /* 0x0000000b0e1a7291 */ /* 0x000fe4000f8e48ff */
[----:B------:R-:W-:Y:S02]  /*3160*/  USEL UR13, URZ, 0x1, UP2 ;  /* 0x00000001ff0d7887 */ /* 0x000fe40009000000 */
[----:B------:R-:W-:Y:S02]  /*3170*/  USEL UR17, UR17, URZ, UP2 ;  /* 0x000000ff11117287 */ /* 0x000fe40009000000 */
[----:B------:R-:W-:Y:S02]  /*3180*/  UIADD3 UR30, UPT, UPT, UR24, 0x2, URZ ;  /* 0x00000002181e7890 */ /* 0x000fe4000fffe0ff */
[----:B------:R-:W-:Y:S01]  /*3190*/  @UP1 ULEA UR4, UR17, UR6, 0x3 ;  /* 0x0000000611041291 */ /* 0x000fe2000f8e18ff */
[----:B------:R-:W-:Y:S01]  /*31a0*/  LOP3.LUT R8, R8, UR13, RZ, 0x3c, !PT ;  /* 0x0000000d08087c12 */ /* 0x000fe2000f8e3cff */
[----:B------:R-:W-:Y:S02]  /*31b0*/  UIADD3 UR28, UPT, UPT, UR26, 0x2, URZ ;  /* 0x000000021a1c7890 */ /* 0x000fe4000fffe0ff */
[----:B------:R-:W-:Y:S01]  /*31c0*/  UIADD3 UR7, UPT, UPT, UR7, 0x20, URZ ;  /* 0x0000002007077890 */ /* 0x000fe2000fffe0ff */
[----:B-1----:R-:W-:Y:S01]  /*31d0*/  @P0 SHF.L.U32 R0, R8, 0x1f, RZ ;  /* 0x0000001f08000819 */ /* 0x002fe200000006ff */
[----:B------:R-:W-:Y:S01]  /*31e0*/  UMOV UR25, 0x80004020 ;  /* 0x8000402000197882 */ /* 0x000fe20000000000 */
[----:B------:R-:W-:Y:S01]  /*31f0*/  UMOV UR27, 0x80004020 ;  /* 0x80004020001b7882 */ /* 0x000fe20000000000 */
[----:B------:R-:W-:Y:S01]  /*3200*/  UMOV UR31, 0x80004020 ;  /* 0x80004020001f7882 */ /* 0x000fe20000000000 */
[----:B------:R2:W4:Y:S01]  /*3210*/  @P0 SYNCS.PHASECHK.TRANS64.TRYWAIT P2, [UR4], R0 ;  /* 0x00000000ff0005a7 */ /* 0x0005220008041104 */
[----:B------:R-:W-:Y:S01]  /*3220*/  UIADD3 UR15, UPT, UPT, UR15, -0x1, URZ ;  /* 0xffffffff0f0f7890 */ /* 0x000fe2000fffe0ff */
[----:B------:R2:W-:Y:S01]  /*3230*/  UTCQMMA gdesc[UR26], gdesc[UR24], tmem[UR9], tmem[UR22], idesc[UR23], UP4 ;  /* 0x00ff16181a0075ea */ /* 0x0005e2000a000309 */
[----:B------:R-:W-:Y:S01]  /*3240*/  UPLOP3.LUT UP4, UPT, UPT, UPT, UPT, 0x80, 0x8 ;  /* 0x000000000008789c */ /* 0x000fe20003f8f070 */
[----:B------:R-:W-:Y:S01]  /*3250*/  UMOV UR29, 0x80004020 ;  /* 0x80004020001d7882 */ /* 0x000fe20000000000 */
[----:B------:R-:W-:Y:S01]  /*3260*/  UMOV UR14, UR17 ;  /* 0x00000011000e7c82 */ /* 0x000fe20008000000 */
[----:B------:R2:W-:Y:S01]  /*3270*/  UTCQMMA gdesc[UR28], gdesc[UR30], tmem[UR9], tmem[UR20], idesc[UR21], UPT ;  /* 0x00ff141e1c0075ea */ /* 0x0005e2000b800309 */
[----:B------:R2:W-:Y:S01]  /*3280*/  UTCBAR [UR7], URZ ;  /* 0x000000ff070073e9 */ /* 0x0005e200080000ff */
[----:B------:R-:W-:Y:S06]  /*3290*/  BRA.U UP0, `(.L_x_58) ;  /* 0xfffffffd00787547 */ /* 0x000fec000b83ffff */
.L_x_55:
[----:B------:R-:W-:Y:S01]  /*32a0*/  UIADD3 UR18, UPT, UPT, UR18, 0x1, URZ ;  /* 0x0000000112127890 */ /* 0x000fe2000fffe0ff */
[C---:B------:R-:W-:Y:S01]  /*32b0*/  ISETP.NE.AND P0, PT, R10.reuse, 0x2, PT ;  /* 0x000000020a00780c */ /* 0x040fe20003f05270 */
[----:B------:R-:W-:Y:S02]  /*32c0*/  UIADD3 UR8, UPT, UPT, UR8, 0x80, URZ ;  /* 0x0000008008087890 */ /* 0x000fe4000fffe0ff */
[----:B------:R-:W-:Y:S01]  /*32d0*/  UISETP.NE.AND UP0, UPT, UR18, 0x4, UPT ;  /* 0x000000041200788c */ /* 0x000fe2000bf05270 */
[----:B-12---:R-:W-:Y:S02]  /*32e0*/  SEL R0, RZ, 0x1, P0 ;  /* 0x00000001ff007807 */ /* 0x006fe40000000000 */
[----:B------:R-:W-:Y:S01]  /*32f0*/  SEL R10, R10, RZ, P0 ;  /* 0x000000ff0a0a7207 */ /* 0x000fe20000000000 */
[----:B------:R-:W-:Y:S01]  /*3300*/  USEL UR4, URZ, 0x1, UP0 ;  /* 0x00000001ff047887 */ /* 0x000fe20008000000 */
[----:B------:R-:W-:Y:S01]  /*3310*/  LOP3.LUT R9, R9, R0, RZ, 0x3c, !PT ;  /* 0x0000000009097212 */ /* 0x000fe200078e3cff */
[----:B------:R-:W-:Y:S01]  /*3320*/  USEL UR18, UR18, URZ, UP0 ;  /* 0x000000ff12127287 */ /* 0x000fe20008000000 */
[----:B------:R1:W-:Y:S03]  /*3330*/  UTCBAR [UR8], URZ ;  /* 0x000000ff080073e9 */ /* 0x0003e600080000ff */
[----:B------:R-:W-:Y:S01]  /*3340*/  LOP3.LUT R11, R11, UR4, RZ, 0x3c, !PT ;  /* 0x000000040b0b7c12 */ /* 0x000fe2000f8e3cff */
[----:B------:R-:W-:Y:S07]  /*3350*/  @P1 BRA `(.L_x_59) ;  /* 0xfffffff800c81947 */ /* 0x000fee000383ffff */
[----:B------:R-:W2:Y:S01]  /*3360*/  S2UR UR4, SR_CgaCtaId ;  /* 0x00000000000479c3 */ /* 0x000ea20000008800 */
[----:B------:R-:W-:Y:S01]  /*3370*/  ELECT P0, URZ, PT ;  /* 0x0000000000ff782f */ /* 0x000fe20003800000 */
[----:B------:R-:W-:Y:S01]  /*3380*/  IMAD.MOV.U32 R0, RZ, RZ, 0x1 ;  /* 0x00000001ff007424 */ /* 0x000fe200078e00ff */
[----:B------:R-:W-:Y:S01]  /*3390*/  UIADD3 UR6, UPT, UPT, UR6, 0xa0, URZ ;  /* 0x000000a006067890 */ /* 0x000fe2000fffe0ff */
[----:B------:R-:W-:Y:S01]  /*33a0*/  SHF.L.U32 R3, R11, 0x1f, RZ ;  /* 0x0000001f0b037819 */ /* 0x000fe200000006ff */
[----:B------:R-:W-:-:S03]  /*33b0*/  UMOV UR5, 0x40 ;  /* 0x0000004000057882 */ /* 0x000fc60000000000 */
[----:B------:R-:W-:Y:S01]  /*33c0*/  UVIRTCOUNT.DEALLOC.SMPOOL 0x80 ;  /* 0x000000800000784c */ /* 0x000fe20000000000 */
[----:B--2---:R-:W-:Y:S02]  /*33d0*/  ULEA UR4, UR4, UR5, 0x18 ;  /* 0x0000000504047291 */ /* 0x004fe4000f8ec0ff */
[----:B------:R-:W-:-:S07]  /*33e0*/  ULEA UR5, UR18, UR6, 0x3 ;  /* 0x0000000612057291 */ /* 0x000fce000f8e18ff */
[----:B------:R2:W-:Y:S02]  /*33f0*/  @P0 STS.U8 [UR4+0x1c], R0 ;  /* 0x00001c00ff000988 */ /* 0x0005e40008000004 */
[----:B------:R-:W3:Y:S02]  /*3400*/  SYNCS.PHASECHK.TRANS64.TRYWAIT P0, [UR5], R3 ;  /* 0x00000003ff0075a7 */ /* 0x000ee40008001105 */
[----:B--23--:R-:W-:Y:S05]  /*3410*/  @!P0 BRA `(.L_x_60) ;  /* 0x00000038004c8947 */ /* 0x00cfea0003800000 */
.L_x_115:
[----:B------:R-:W-:-:S04]  /*3420*/  UIADD3 UR7, UPT, UPT, UR18, 0x1, URZ ;  /* 0x0000000112077890 */ /* 0x000fc8000fffe0ff */
[----:B------:R-:W-:-:S04]  /*3430*/  UISETP.NE.AND UP0, UPT, UR7, 0x4, UPT ;  /* 0x000000040700788c */ /* 0x000fc8000bf05270 */
[----:B-1----:R-:W-:Y:S02]  /*3440*/  USEL UR8, URZ, 0x1, UP0 ;  /* 0x00000001ff087887 */ /* 0x002fe40008000000 */
[----:B------:R-:W-:-:S04]  /*3450*/  USEL UR7, UR7, URZ, UP0 ;  /* 0x000000ff07077287 */ /* 0x000fc80008000000 */
[----:B------:R-:W-:Y:S01]  /*3460*/  ULEA UR5, UR7, UR6, 0x3 ;  /* 0x0000000607057291 */ /* 0x000fe2000f8e18ff */
[----:B------:R-:W-:-:S04]  /*3470*/  LOP3.LUT R2, R11, UR8, RZ, 0x3c, !PT ;  /* 0x000000080b027c12 */ /* 0x000fc8000f8e3cff */
[----:B--2---:R-:W-:-:S04]  /*3480*/  SHF.L.U32 R3, R2, 0x1f, RZ ;  /* 0x0000001f02037819 */ /* 0x004fc800000006ff */
[----:B------:R-:W1:Y:S02]  /*3490*/  SYNCS.PHASECHK.TRANS64.TRYWAIT P0, [UR5], R3 ;  /* 0x00000003ff0075a7 */ /* 0x000e640008001105 */
[----:B-1----:R-:W-:Y:S05]  /*34a0*/  @!P0 BRA `(.L_x_61) ;  /* 0x0000003800408947 */ /* 0x002fea0003800000 */
.L_x_117:
        /* <DEDUP_REMOVED lines=9> */
.L_x_119:
[----:B------:R-:W-:-:S04]  /*3540*/  UIADD3 UR7, UPT, UPT, UR7, 0x1, URZ ;  /* 0x0000000107077890 */ /* 0x000fc8000fffe0ff */
[----:B------:R-:W-:-:S04]  /*3550*/  UISETP.NE.AND UP0, UPT, UR7, 0x4, UPT ;  /* 0x000000040700788c */ /* 0x000fc8000bf05270 */
[----:B------:R-:W-:Y:S02]  /*3560*/  USEL UR5, URZ, 0x1, UP0 ;  /* 0x00000001ff057887 */ /* 0x000fe40008000000 */
[----:B------:R-:W-:-:S04]  /*3570*/  USEL UR7, UR7, URZ, UP0 ;  /* 0x000000ff07077287 */ /* 0x000fc80008000000 */
[----:B------:R-:W-:Y:S01]  /*3580*/  ULEA UR7, UR7, UR6, 0x3 ;  /* 0x0000000607077291 */ /* 0x000fe2000f8e18ff */
[----:B-1----:R-:W-:-:S04]  /*3590*/  LOP3.LUT R3, R2, UR5, RZ, 0x3c, !PT ;  /* 0x0000000502037c12 */ /* 0x002fc8000f8e3cff */
[----:B------:R-:W-:-:S04]  /*35a0*/  SHF.L.U32 R3, R3, 0x1f, RZ ;  /* 0x0000001f03037819 */ /* 0x000fc800000006ff */
[----:B------:R-:W1:Y:S02]  /*35b0*/  SYNCS.PHASECHK.TRANS64.TRYWAIT P0, [UR7], R3 ;  /* 0x00000003ff0075a7 */ /* 0x000e640008001107 */
[----:B-1----:R-:W-:Y:S05]  /*35c0*/  @!P0 BRA `(.L_x_63) ;  /* 0x0000003800288947 */ /* 0x002fea0003800000 */
.L_x_121:
[----:B------:R-:W-:Y:S01]  /*35d0*/  NOP ;  /* 0x0000000000007918 */ /* 0x000fe20000000000 */
[----:B-1----:R-:W1:Y:S01]  /*35e0*/  LDS R0, [UR4+0x14] ;  /* 0x00001404ff007984 */ /* 0x002e620008000800 */
[----:B------:R-:W-:Y:S01]  /*35f0*/  ULOP3.LUT UR6, UR19, 0xffff, URZ, 0xc0, !UPT ;  /* 0x0000ffff13067892 */ /* 0x000fe2000f8ec0ff */
[----:B------:R-:W-:Y:S01]  /*3600*/  UMOV UR8, 0xffff ;  /* 0x0000ffff00087882 */ /* 0x000fe20000000000 */
[----:B------:R-:W-:Y:S02]  /*3610*/  UMOV UR5, 0x1 ;  /* 0x0000000100057882 */ /* 0x000fe40000000000 */
[----:B------:R-:W-:-:S04]  /*3620*/  USHF.R.U32.HI UR6, URZ, 0x5, UR6 ;  /* 0x00000005ff067899 */ /* 0x000fc80008011606 */
[----:B------:R-:W-:Y:S02]  /*3630*/  USHF.L.U32 UR8, UR8, UR6, URZ ;  /* 0x0000000608087299 */ /* 0x000fe400080006ff */
[----:B------:R-:W-:-:S04]  /*3640*/  USHF.L.U32 UR5, UR5, UR6, URZ ;  /* 0x0000000605057299 */ /* 0x000fc800080006ff */
[----:B-1----:R-:W-:-:S04]  /*3650*/  LOP3.LUT R0, R0, UR8, RZ, 0xc0, !PT ;  /* 0x0000000800007c12 */ /* 0x002fc8000f8ec0ff */
[----:B------:R-:W-:-:S13]  /*3660*/  ISETP.NE.AND P0, PT, R0, UR8, PT ;  /* 0x0000000800007c0c */ /* 0x000fda000bf05270 */
[----:B------:R-:W-:Y:S05]  /*3670*/  @P0 BRA `(.L_x_64) ;  /* 0x0000000000580947 */ /* 0x000fea0003800000 */
[----:B------:R-:W1:Y:S02]  /*3680*/  LDS R0, [UR4+0x18] ;  /* 0x00001804ff007984 */ /* 0x000e640008000800 */
[----:B-1----:R-:W-:-:S04]  /*3690*/  LOP3.LUT R0, R0, UR5, RZ, 0xc0, !PT ;  /* 0x0000000500007c12 */ /* 0x002fc8000f8ec0ff */
[----:B------:R-:W-:-:S13]  /*36a0*/  ISETP.NE.AND P0, PT, R0, UR5, PT ;  /* 0x0000000500007c0c */ /* 0x000fda000bf05270 */
[----:B------:R-:W-:Y:S05]  /*36b0*/  @P0 BRA `(.L_x_65) ;  /* 0x00000000003c0947 */ /* 0x000fea0003800000 */
[----:B------:R-:W1:Y:S01]  /*36c0*/  S2R R2, SR_LANEID ;  /* 0x0000000000027919 */ /* 0x000e620000000000 */
[----:B------:R-:W-:Y:S01]  /*36d0*/  ULOP3.LUT UR8, URZ, UR8, URZ, 0x33, !UPT ;  /* 0x00000008ff087292 */ /* 0x000fe2000f8e33ff */
[----:B------:R-:W-:Y:S01]  /*36e0*/  LOP3.LUT R4, RZ, UR5, RZ, 0x33, !PT ;  /* 0x00000005ff047c12 */ /* 0x000fe2000f8e33ff */
[----:B------:R-:W-:Y:S02]  /*36f0*/  VOTEU.ANY UR7, UPT, PT ;  /* 0x0000000000077886 */ /* 0x000fe400038e0100 */
[----:B------:R-:W-:Y:S01]  /*3700*/  UFLO.U32 UR7, UR7 ;  /* 0x00000007000772bd */ /* 0x000fe200080e0000 */
[----:B------:R-:W2:Y:S01]  /*3710*/  REDUX UR5, R4 ;  /* 0x00000000040573c4 */ /* 0x000ea20000000000 */
[----:B------:R-:W-:-:S06]  /*3720*/  IMAD.U32 R0, RZ, RZ, UR8 ;  /* 0x00000008ff007e24 */ /* 0x000fcc000f8e00ff */
[----:B------:R3:W-:Y:S01]  /*3730*/  UTCATOMSWS.AND URZ, UR8 ;  /* 0x0000000800ff79e3 */ /* 0x0007e20008000000 */
[----:B------:R-:W4:Y:S01]  /*3740*/  REDUX UR6, R0 ;  /* 0x00000000000673c4 */ /* 0x000f220000000000 */
[----:B-1----:R-:W-:Y:S01]  /*3750*/  ISETP.EQ.U32.AND P0, PT, R2, UR7, PT ;  /* 0x0000000702007c0c */ /* 0x002fe2000bf02070 */
[----:B--2---:R-:W-:Y:S01]  /*3760*/  IMAD.U32 R2, RZ, RZ, UR5 ;  /* 0x00000005ff027e24 */ /* 0x004fe2000f8e00ff */
[----:B----4-:R-:W-:-:S11]  /*3770*/  MOV R3, UR6 ;  /* 0x0000000600037c02 */ /* 0x010fd60008000f00 */
[----:B------:R3:W-:Y:S04]  /*3780*/  @P0 ATOMS.AND RZ, [UR4+0x14], R3 ;  /* 0x00001403ffff098c */ /* 0x0007e8000a800004 */
[----:B------:R3:W-:Y:S01]  /*3790*/  @P0 ATOMS.AND RZ, [UR4+0x18], R2 ;  /* 0x00001802ffff098c */ /* 0x0007e2000a800004 */
[----:B------:R-:W-:Y:S05]  /*37a0*/  BRA `(.L_x_66) ;  /* 0x0000000000147947 */ /* 0x000fea0003800000 */
.L_x_65:
[----:B------:R-:W-:Y:S02]  /*37b0*/  MOV R2, 0x37d0 ;  /* 0x000037d000027802 */ /* 0x000fe40000000f00 */
[----:B----45:R-:W-:Y:S05]  /*37c0*/  CALL.REL.NOINC `($__internal_0_$__cuda_sm10x_tcgen05_guardrail_trap_col_being_dealloced_not_returned_by_alloc) ;  /* 0x0000003800447944 */ /* 0x030fea0003c00000 */
[----:B------:R-:W-:Y:S05]  /*37d0*/  BRA `(.L_x_66) ;  /* 0x0000000000087947 */ /* 0x000fea0003800000 */
.L_x_64:
[----:B------:R-:W-:Y:S02]  /*37e0*/  MOV R2, 0x3800 ;  /* 0x0000380000027802 */ /* 0x000fe40000000f00 */
[----:B----45:R-:W-:Y:S05]  /*37f0*/  CALL.REL.NOINC `($__internal_2_$__cuda_sm10x_tcgen05_guardrail_trap_unallocated_columns_being_dealloced) ;  /* 0x0000003800507944 */ /* 0x030fea0003c00000 */
.L_x_66:
[----:B------:R-:W-:Y:S01]  /*3800*/  NOP ;  /* 0x0000000000007918 */ /* 0x000fe20000000000 */
[----:B---3--:R-:W-:Y:S05]  /*3810*/  EXIT ;  /* 0x000000000000794d */ /* 0x008fea0003800000 */
.L_x_48:
[----:B------:R-:W-:-:S09]  /*3820*/  UISETP.NE.OR UP2, UPT, UR8, 0x3, !UP2 ;  /* 0x000000030800788c */ /* 0x000fd2000d745670 */
[----:B------:R-:W-:Y:S05]  /*3830*/  BRA.U UP2, `(.L_x_67) ;  /* 0x0000000902c87547 */ /* 0x000fea000b800000 */
[----:B------:R-:W1:Y:S01]  /*3840*/  LDCU.64 UR6, c[0x0][0x888] ;  /* 0x00011100ff0677ac */ /* 0x000e620008000a00 */
[----:B------:R-:W2:Y:S01]  /*3850*/  LDC R0, c[0x0][0xb30] ;  /* 0x0002cc00ff007b82 */ /* 0x000ea20000000800 */
[----:B------:R-:W-:Y:S01]  /*3860*/  IMAD.MOV.U32 R30, RZ, RZ, 0x1 ;  /* 0x00000001ff1e7424 */ /* 0x000fe200078e00ff */
[----:B------:R-:W-:Y:S01]  /*3870*/  CS2R R28, SRZ ;  /* 0x00000000001c7805 */ /* 0x000fe2000001ff00 */
[----:B------:R-:W4:Y:S01]  /*3880*/  LDCU.64 UR4, c[0x0][0x890] ;  /* 0x00011200ff0477ac */ /* 0x000f220008000a00 */
[----:B------:R-:W-:Y:S01]  /*3890*/  IMAD.MOV.U32 R25, RZ, RZ, 0x2000 ;  /* 0x00002000ff197424 */ /* 0x000fe200078e00ff */
[----:B------:R-:W-:-:S03]  /*38a0*/  UMOV UR8, 0x400 ;  /* 0x0000040000087882 */ /* 0x000fc60000000000 */
[----:B------:R-:W3:Y:S01]  /*38b0*/  LDC R19, c[0x0][0x370] ;  /* 0x0000dc00ff137b82 */ /* 0x000ee20000000800 */
[----:B------:R-:W-:-:S07]  /*38c0*/  UPLOP3.LUT UP1, UPT, UPT, UPT, UPT, 0x40, 0x4 ;  /* 0x000000000004789c */ /* 0x000fce0003f2e870 */
[----:B------:R-:W3:Y:S01]  /*38d0*/  LDC R2, c[0x0][0xb0c] ;  /* 0x0002c300ff027b82 */ /* 0x000ee20000000800 */
[----:B-1----:R-:W-:Y:S02]  /*38e0*/  UISETP.NE.U32.AND UP2, UPT, UR6, URZ, UPT ;  /* 0x000000ff0600728c */ /* 0x002fe4000bf45070 */
[----:B------:R-:W-:Y:S02]  /*38f0*/  ULEA UR6, UR37, UR8, 0x18 ;  /* 0x0000000825067291 */ /* 0x000fe4000f8ec0ff */
[----:B------:R-:W-:Y:S02]  /*3900*/  UISETP.NE.AND.EX UP2, UPT, UR7, URZ, UPT, UP2 ;  /* 0x000000ff0700728c */ /* 0x000fe4000bf45320 */
[----:B------:R-:W-:Y:S01]  /*3910*/  UIADD3 UR7, UPT, UPT, UR6, 0x40, URZ ;  /* 0x0000004006077890 */ /* 0x000fe2000fffe0ff */
[----:B------:R-:W1:Y:S01]  /*3920*/  LDC R18, c[0x0][0xb20] ;  /* 0x0002c800ff127b82 */ /* 0x000e620000000800 */
[----:B----4-:R-:W-:Y:S01]  /*3930*/  UISETP.NE.U32.AND UP3, UPT, UR4, URZ, UPT ;  /* 0x000000ff0400728c */ /* 0x010fe2000bf65070 */
[----:B--2---:R-:W-:Y:S01]  /*3940*/  ISETP.NE.AND P1, PT, R0, 0x1, PT ;  /* 0x000000010000780c */ /* 0x004fe20003f25270 */
[----:B------:R-:W-:-:S02]  /*3950*/  UPRMT UR37, UR37, 0x654, UR7 ;  /* 0x0000065425257896 */ /* 0x000fc40008000007 */
[----:B------:R-:W-:-:S03]  /*3960*/  UISETP.NE.AND.EX UP3, UPT, UR5, URZ, UPT, UP3 ;  /* 0x000000ff0500728c */ /* 0x000fc6000bf65330 */
[----:B------:R-:W2:Y:S08]  /*3970*/  LDC.64 R32, c[0x0][0x348] ;  /* 0x0000d200ff207b82 */ /* 0x000eb00000000a00 */
[----:B------:R-:W4:Y:S08]  /*3980*/  LDC.64 R16, c[0x0][0xb10] ;  /* 0x0002c400ff107b82 */ /* 0x000f300000000a00 */
[----:B------:R-:W1:Y:S08]  /*3990*/  LDC.64 R6, c[0x0][0xb18] ;  /* 0x0002c600ff067b82 */ /* 0x000e700000000a00 */
[----:B------:R-:W1:Y:S08]  /*39a0*/  LDC.64 R4, c[0x0][0xb28] ;  /* 0x0002ca00ff047b82 */ /* 0x000e700000000a00 */
[----:B---3--:R-:W1:Y:S02]  /*39b0*/  LDC R24, c[0x0][0x374] ;  /* 0x0000dd00ff187b82 */ /* 0x008e640000000800 */
.L_x_75:
[C---:B------:R-:W-:Y:S02]  /*39c0*/  LEA R0, R29.reuse, UR6, 0x3 ;  /* 0x000000061d007c11 */ /* 0x040fe4000f8e18ff */
[----:B------:R-:W-:Y:S02]  /*39d0*/  SHF.L.U32 R3, R28, 0x1f, RZ ;  /* 0x0000001f1c037819 */ /* 0x000fe400000006ff */
[----:B------:R-:W-:Y:S02]  /*39e0*/  LEA R20, R29, UR6, 0x4 ;  /* 0x000000061d147c11 */ /* 0x000fe4000f8e20ff */
[----:B---3--:R-:W3:Y:S02]  /*39f0*/  SYNCS.PHASECHK.TRANS64.TRYWAIT P0, [R0+URZ+0x60], R3 ;  /* 0x00006003000075a7 */ /* 0x008ee400080011ff */
[----:B---3--:R-:W-:Y:S05]  /*3a00*/  @!P0 BRA `(.L_x_68) ;  /* 0x0000003400308947 */ /* 0x008fea0003800000 */
.L_x_122:
[----:B------:R-:W-:Y:S01]  /*3a10*/  ISETP.GE.AND P0, PT, R72, 0x1, PT ;  /* 0x000000014800780c */ /* 0x000fe20003f06270 */
[----:B------:R-:W1:Y:S01]  /*3a20*/  LDS.128 R20, [R20+0xf0] ;  /* 0x0000f00014147984 */ /* 0x000e620000000c00 */
[----:B------:R-:W-:Y:S01]  /*3a30*/  ISETP.NE.U32.AND P4, PT, RZ, UR4, PT ;  /* 0x00000004ff007c0c */ /* 0x000fe2000bf85070 */
[----:B---3--:R-:W-:Y:S01]  /*3a40*/  VIADD R0, R0, 0x70 ;  /* 0x0000007000007836 */ /* 0x008fe20000000000 */
[----:B------:R-:W-:Y:S02]  /*3a50*/  SHF.L.U32 R26, R30, 0x1f, RZ ;  /* 0x0000001f1e1a7819 */ /* 0x000fe400000006ff */
[----:B------:R-:W-:Y:S02]  /*3a60*/  ISETP.NE.AND.EX P4, PT, RZ, UR5, PT, P4 ;  /* 0x00000005ff007c0c */ /* 0x000fe4000bf85340 */
[----:B------:R-:W-:Y:S01]  /*3a70*/  PRMT R0, RZ, 0x654, R0 ;  /* 0x00000654ff007816 */ /* 0x000fe20000000000 */
[----:B------:R-:W-:Y:S01]  /*3a80*/  @!PT LDS RZ, [RZ] ;  /* 0x00000000fffff984 */ /* 0x000fe20000000800 */
[----:B------:R-:W-:Y:S01]  /*3a90*/  @!PT LDS RZ, [RZ] ;  /* 0x00000000fffff984 */ /* 0x000fe20000000800 */
[----:B------:R-:W-:Y:S01]  /*3aa0*/  @!PT LDS RZ, [RZ] ;  /* 0x00000000fffff984 */ /* 0x000fe20000000800 */
[----:B------:R-:W-:Y:S01]  /*3ab0*/  @!PT LDS RZ, [RZ] ;  /* 0x00000000fffff984 */ /* 0x000fe20000000800 */
[----:B------:R3:W-:Y:S06]  /*3ac0*/  MEMBAR.ALL.CTA ;  /* 0x0000000000007992 */ /* 0x0007ec0000008000 */
[----:B---3--:R-:W3:Y:S02]  /*3ad0*/  FENCE.VIEW.ASYNC.S ;  /* 0x00000000000073c6 */ /* 0x008ee40000000000 */
[----:B---3--:R3:W-:Y:S01]  /*3ae0*/  SYNCS.ARRIVE.TRANS64.RED.A1T0 RZ, [R0+URZ], RZ ;  /* 0x000000ff00ff79a7 */ /* 0x0087e200081004ff */
[----:B-1----:R-:W-:Y:S11]  /*3af0*/  LOP3.LUT P3, RZ, R22, 0x1, RZ, 0xc0, !PT ;  /* 0x0000000116ff7812 */ /* 0x002ff6000786c0ff */
[----:B------:R-:W-:Y:S02]  /*3b00*/  @!UPT UIADD3 URZ, UPT, UPT, URZ, URZ, URZ ;  /* 0x000000fffffff290 */ /* 0x000fe4000fffe0ff */
[----:B------:R-:W-:Y:S02]  /*3b10*/  @P3 MOV R13, R20 ;  /* 0x00000014000d3202 */ /* 0x000fe40000000f00 */
[----:B------:R-:W-:Y:S01]  /*3b20*/  @P3 LOP3.LUT R8, R21, 0xffff, RZ, 0xc0, !PT ;  /* 0x0000ffff15083812 */ /* 0x000fe200078ec0ff */
[----:B---3--:R-:W-:Y:S06]  /*3b30*/  @!P0 BRA `(.L_x_69) ;  /* 0x0000000000a48947 */ /* 0x008fec0003800000 */
[----:B------:R-:W-:Y:S01]  /*3b40*/  IMAD.HI.U32 R31, R24, R7, RZ ;  /* 0x00000007181f7227 */ /* 0x000fe200078e00ff */
[----:B------:R-:W-:Y:S02]  /*3b50*/  ISETP.NE.AND P0, PT, R6, 0x1, PT ;  /* 0x000000010600780c */ /* 0x000fe40003f05270 */
[----:B------:R-:W-:Y:S01]  /*3b60*/  ISETP.NE.AND P2, PT, R72, 0x1, PT ;  /* 0x000000014800780c */ /* 0x000fe20003f45270 */
[----:B----4-:R-:W-:Y:S01]  /*3b70*/  IMAD.HI.U32 R34, R19, R16, RZ ;  /* 0x0000001013227227 */ /* 0x010fe200078e00ff */
[----:B------:R-:W-:Y:S02]  /*3b80*/  SHF.R.U32.HI R31, RZ, R18, R31 ;  /* 0x00000012ff1f7219 */ /* 0x000fe4000001161f */
[----:B------:R-:W-:Y:S01]  /*3b90*/  ISETP.NE.AND P5, PT, R2, 0x1, PT ;  /* 0x000000010200780c */ /* 0x000fe20003fa5270 */
[----:B------:R-:W-:Y:S01]  /*3ba0*/  IMAD.HI.U32 R36, R13, R16, RZ ;  /* 0x000000100d247227 */ /* 0x000fe200078e00ff */
[----:B------:R-:W-:Y:S02]  /*3bb0*/  SHF.R.U32.HI R34, RZ, R17, R34 ;  /* 0x00000011ff227219 */ /* 0x000fe40000011622 */
[----:B------:R-:W-:Y:S01]  /*3bc0*/  SEL R3, R24, R31, !P0 ;  /* 0x0000001f18037207 */ /* 0x000fe20004000000 */
[C---:B------:R-:W-:Y:S01]  /*3bd0*/  IMAD.HI.U32 R31, R8.reuse, R7, RZ ;  /* 0x00000007081f7227 */ /* 0x040fe200078e00ff */
[----:B------:R-:W-:Y:S02]  /*3be0*/  SEL R11, R19, R34, !P5 ;  /* 0x00000022130b7207 */ /* 0x000fe40006800000 */
[----:B------:R-:W-:Y:S01]  /*3bf0*/  SHF.R.U32.HI R36, RZ, R17, R36 ;  /* 0x00000011ff247219 */ /* 0x000fe20000011624 */
[----:B------:R-:W-:Y:S01]  /*3c00*/  IMAD.HI.U32 R38, R3, R4, RZ ;  /* 0x0000000403267227 */ /* 0x000fe200078e00ff */
[----:B------:R-:W-:Y:S03]  /*3c10*/  SHF.R.U32.HI R31, RZ, R18, R31 ;  /* 0x00000012ff1f7219 */ /* 0x000fe6000001161f */
[----:B------:R-:W-:Y:S01]  /*3c20*/  IMAD.HI.U32 R34, R11, R4, RZ ;  /* 0x000000040b227227 */ /* 0x000fe200078e00ff */
[----:B------:R-:W-:Y:S02]  /*3c30*/  @P2 SHF.R.U32.HI R3, RZ, R5, R38 ;  /* 0x00000005ff032219 */ /* 0x000fe40000011626 */
[----:B------:R-:W-:Y:S02]  /*3c40*/  SEL R9, R8, R31, !P0 ;  /* 0x0000001f08097207 */ /* 0x000fe40004000000 */
[----:B------:R-:W-:Y:S01]  /*3c50*/  @P2 SHF.R.U32.HI R11, RZ, R5, R34 ;  /* 0x00000005ff0b2219 */ /* 0x000fe20000011622 */
[C---:B------:R-:W-:Y:S01]  /*3c60*/  IMAD R10, R72.reuse, R3, RZ ;  /* 0x00000003480a7224 */ /* 0x040fe200078e02ff */
[----:B------:R-:W-:Y:S01]  /*3c70*/  SEL R3, R13, R36, !P5 ;  /* 0x000000240d037207 */ /* 0x000fe20006800000 */
[C---:B------:R-:W-:Y:S03]  /*3c80*/  IMAD.HI.U32 R14, R9.reuse, R4, RZ ;  /* 0x00000004090e7227 */ /* 0x040fe600078e00ff */
[----:B------:R-:W-:Y:S01]  /*3c90*/  ISETP.GE.AND P0, PT, R9, R10, PT ;  /* 0x0000000a0900720c */ /* 0x000fe20003f06270 */
[C---:B------:R-:W-:Y:S01]  /*3ca0*/  IMAD R12, R72.reuse, R11, RZ ;  /* 0x0000000b480c7224 */ /* 0x040fe200078e02ff */
[-C--:B------:R-:W-:Y:S04]  /*3cb0*/  SHF.R.U32.HI R14, RZ, R5.reuse, R14 ;  /* 0x00000005ff0e7219 */ /* 0x080fe8000001160e */
[----:B------:R-:W-:Y:S02]  /*3cc0*/  ISETP.GE.OR P0, PT, R3, R12, P0 ;  /* 0x0000000c0300720c */ /* 0x000fe40000706670 */
[----:B------:R-:W-:Y:S05]  /*3cd0*/  SEL R15, R9, R14, !P2 ;  /* 0x0000000e090f7207 */ /* 0x000fea0005000000 */
[----:B------:R-:W-:Y:S04]  /*3ce0*/  IMAD.MOV R14, RZ, RZ, -R15 ;  /* 0x000000ffff0e7224 */ /* 0x000fe800078e0a0f */
[----:B------:R-:W-:Y:S02]  /*3cf0*/  IMAD R14, R72, R14, R9 ;  /* 0x0000000e480e7224 */ /* 0x000fe400078e0209 */
[C---:B------:R-:W-:Y:S05]  /*3d00*/  @!P0 IMAD.HI.U32 R10, R3.reuse, R4, RZ ;  /* 0x00000004030a8227 */ /* 0x040fea00078e00ff */
[----:B------:R-:W-:Y:S04]  /*3d10*/  @!P0 SHF.R.U32.HI R10, RZ, R5, R10 ;  /* 0x00000005ff0a8219 */ /* 0x000fe8000001160a */
[----:B------:R-:W-:Y:S01]  /*3d20*/  @!P0 SEL R0, R3, R10, !P2 ;  /* 0x0000000a03008207 */ /* 0x000fe20005000000 */
[----:B------:R-:W-:Y:S03]  /*3d30*/  IMAD.MOV R10, RZ, RZ, -R3 ;  /* 0x000000ffff0a7224 */ /* 0x000fe600078e0a03 */
[----:B------:R-:W-:Y:S01]  /*3d40*/  @!P0 IADD3 R15, PT, PT, R15, -R0, RZ ;  /* 0x800000000f0f8210 */ /* 0x000fe20007ffe0ff */
[----:B------:R-:W-:Y:S01]  /*3d50*/  @!P0 IMAD R0, R11, R14, R0 ;  /* 0x0000000e0b008224 */ /* 0x000fe200078e0200 */
[----:B------:R-:W-:Y:S01]  /*3d60*/  IADD3 R11, PT, PT, -R9, RZ, RZ ;  /* 0x000000ff090b7210 */ /* 0x000fe20007ffe1ff */
[----:B------:R-:W-:Y:S02]  /*3d70*/  IMAD R13, R2, R10, R13 ;  /* 0x0000000a020d7224 */ /* 0x000fe400078e020d */
[----:B------:R-:W-:Y:S02]  /*3d80*/  @!P0 IMAD R9, R15, R72, R3 ;  /* 0x000000480f098224 */ /* 0x000fe400078e0203 */
[----:B------:R-:W-:Y:S02]  /*3d90*/  @!P0 IMAD.MOV.U32 R3, RZ, RZ, R0 ;  /* 0x000000ffff038224 */ /* 0x000fe400078e0000 */
[----:B------:R-:W-:Y:S02]  /*3da0*/  IMAD R8, R6, R11, R8 ;  /* 0x0000000b06087224 */ /* 0x000fe400078e0208 */
[----:B------:R-:W-:Y:S02]  /*3db0*/  IMAD R13, R3, R2, R13 ;  /* 0x00000002030d7224 */ /* 0x000fe400078e020d */
[----:B------:R-:W-:Y:S02]  /*3dc0*/  IMAD R8, R9, R6, R8 ;  /* 0x0000000609087224 */ /* 0x000fe400078e0208 */
.L_x_69:
[----:B------:R-:W-:Y:S05]  /*3dd0*/  BRA.U UP1, `(.L_x_70) ;  /* 0x0000000101107547 */ /* 0x000fea000b800000 */
[----:B------:R-:W-:Y:S04]  /*3de0*/  MOV R0, UR13 ;  /* 0x0000000d00007c02 */ /* 0x000fe80008000f00 */
[----:B------:R-:W-:Y:S04]  /*3df0*/  SHF.L.U32 R3, R0, 0x1f, RZ ;  /* 0x0000001f00037819 */ /* 0x000fe800000006ff */
[----:B------:R-:W1:Y:S02]  /*3e00*/  SYNCS.PHASECHK.TRANS64.TRYWAIT P0, [UR6+0x58], R3 ;  /* 0x00005803ff0075a7 */ /* 0x000e640008001106 */
[----:B-1----:R-:W-:Y:S05]  /*3e10*/  @!P0 BRA `(.L_x_71) ;  /* 0x0000003000408947 */ /* 0x002fea0003800000 */
.L_x_70:
[----:B------:R-:W-:Y:S05]  /*3e20*/  BRA.U !UP3, `(.L_x_72) ;  /* 0x000000010b347547 */ /* 0x000fea000b800000 */
[----:B------:R-:W-:Y:S01]  /*3e30*/  UPLOP3.LUT UP0, UPT, UPT, UPT, UP2, 0x80, 0x8 ;  /* 0x000000000008789c */ /* 0x000fe20003f0f020 */
[----:B-1----:R-:W-:Y:S02]  /*3e40*/  HFMA2 R0, -RZ, RZ, 0, 5.9604644775390625e-08 ;  /* 0x00000001ff007431 */ /* 0x002fe400000001ff */
[----:B------:R-:W-:Y:S03]  /*3e50*/  IMAD.MOV.U32 R164, RZ, RZ, 0x1 ;  /* 0x00000001ffa47424 */ /* 0x000fe600078e00ff */
[----:B------:R-:W-:Y:S05]  /*3e60*/  PLOP3.LUT P0, PT, PT, PT, UP0, 0x80, 0x8 ;  /* 0x000000000008781c */ /* 0x000fea0003f0f008 */
[----:B------:R-:W1:Y:S01]  /*3e70*/  @UP0 LDCU.64 UR8, c[0x0][0x888] ;  /* 0x00011100ff0807ac */ /* 0x000e620008000a00 */
[----:B------:R-:W-:Y:S07]  /*3e80*/  @UP0 UIMAD UR7, UR36, UR4, URZ ;  /* 0x00000004240702a4 */ /* 0x000fee000f8e02ff */
[----:B------:R-:W-:Y:S01]  /*3e90*/  @!P0 PRMT R164, R0, 0x7610, R164 ;  /* 0x0000761000a48816 */ /* 0x000fe200000000a4 */
[----:B-1----:R-:W-:Y:S03]  /*3ea0*/  @UP0 UIMAD.WIDE UR8, UR7, 0x4, UR8 ;  /* 0x00000004070808a5 */ /* 0x002fe6000f8e0208 */
[----:B------:R-:W1:Y:S03]  /*3eb0*/  @!UP0 LDCU UR7, c[0x0][0x880] ;  /* 0x00011000ff0787ac */ /* 0x000e660008000800 */
[----:B------:R-:W-:Y:S01]  /*3ec0*/  IMAD.U32 R10, RZ, RZ, UR8 ;  /* 0x00000008ff0a7e24 */ /* 0x000fe2000f8e00ff */
[----:B------:R-:W-:Y:S05]  /*3ed0*/  MOV R11, UR9 ;  /* 0x00000009000b7c02 */ /* 0x000fea0008000f00 */
[----:B-----5:R3:W5:Y:S02]  /*3ee0*/  @P0 LDG.E R81, desc[UR40][R10.64] ;  /* 0x000000280a510981 */ /* 0x020764000c1e1900 */
[----:B-1-3--:R-:W-:Y:S07]  /*3ef0*/  @!P0 IMAD.U32 R81, RZ, RZ, UR7 ;  /* 0x00000007ff518e24 */ /* 0x00afee000f8e00ff */
.L_x_72:
[----:B-----5:R-:W-:Y:S01]  /*3f00*/  @!P4 FSETP.EQ.AND P5, PT, R81, RZ, PT ;  /* 0x000000ff5100c20b */ /* 0x020fe20003fa2000 */
[----:B------:R-:W-:Y:S01]  /*3f10*/  @!UPT UIADD3 URZ, UPT, UPT, URZ, URZ, URZ ;  /* 0x000000fffffff290 */ /* 0x000fe2000fffe0ff */
[----:B------:R-:W-:Y:S11]  /*3f20*/  @!P4 BRA `(.L_x_73) ;  /* 0x000000000014c947 */ /* 0x000ff60003800000 */
[----:B------:R-:W-:Y:S02]  /*3f30*/  LOP3.LUT P0, RZ, R164, 0xff, RZ, 0xc0, !PT ;  /* 0x000000ffa4ff7812 */ /* 0x000fe4000780c0ff */
[----:B------:R-:W-:Y:S04]  /*3f40*/  PLOP3.LUT P5, PT, PT, PT, UP0, 0x80, 0x8 ;  /* 0x000000000008781c */ /* 0x000fe80003faf008 */
[----:B------:R-:W-:Y:S07]  /*3f50*/  PLOP3.LUT P5, PT, P5, PT, PT, 0x8, 0x80 ;  /* 0x000000000080781c */ /* 0x000fee0002fae170 */
[----:B------:R-:W-:Y:S11]  /*3f60*/  @P0 FSETP.EQ.AND P5, PT, R81, RZ, PT ;  /* 0x000000ff5100020b */ /* 0x000ff60003fa2000 */
[----:B------:R-:W-:Y:S02]  /*3f70*/  @!UPT UIADD3 URZ, UPT, UPT, URZ, URZ, URZ ;  /* 0x000000fffffff290 */ /* 0x000fe4000fffe0ff */
.L_x_73:
[----:B------:R-:W3:Y:S01]  /*3f80*/  SYNCS.PHASECHK.TRANS64.TRYWAIT P4, [UR6+0x48], R26 ;  /* 0x0000481aff0075a7 */ /* 0x000ee20008081106 */
[----:B------:R-:W-:Y:S01]  /*3f90*/  @P3 SHF.R.U32.HI R27, RZ, 0x10, R21 ;  /* 0x00000010ff1b3819 */ /* 0x000fe20000011615 */
[----:B------:R-:W-:Y:S01]  /*3fa0*/  VIADD R29, R29, 0x1 ;  /* 0x000000011d1d7836 */ /* 0x000fe20000000000 */
[----:B------:R-:W5:Y:S08]  /*3fb0*/  LDC.64 R14, c[0x0][0xb10] ;  /* 0x0002c400ff0e7b82 */ /* 0x000f700000000a00 */
[----:B------:R-:W2:Y:S08]  /*3fc0*/  LDC.64 R10, c[0x0][0xb18] ;  /* 0x0002c600ff0a7b82 */ /* 0x000eb00000000a00 */
[----:B-1----:R-:W1:Y:S08]  /*3fd0*/  @!P1 LDC R0, c[0x0][0xb20] ;  /* 0x0002c800ff009b82 */ /* 0x002e700000000800 */
[----:B------:R-:W4:Y:S01]  /*3fe0*/  @!P1 LDC R3, c[0x0][0xb0c] ;  /* 0x0002c300ff039b82 */ /* 0x000f220000000800 */
[----:B-----5:R-:W-:Y:S05]  /*3ff0*/  @!P1 IMAD.HI.U32 R14, R13, R14, RZ ;  /* 0x0000000e0d0e9227 */ /* 0x020fea00078e00ff */
[----:B------:R-:W-:Y:S01]  /*4000*/  @!P1 SHF.R.U32.HI R14, RZ, R15, R14 ;  /* 0x0000000fff0e9219 */ /* 0x000fe2000001160e */
[----:B--2---:R-:W-:Y:S01]  /*4010*/  @!P1 IMAD.HI.U32 R11, R8, R11, RZ ;  /* 0x0000000b080b9227 */ /* 0x004fe200078e00ff */
[----:B------:R-:W-:Y:S04]  /*4020*/  @!P1 ISETP.NE.AND P0, PT, R10, 0x1, PT ;  /* 0x000000010a00980c */ /* 0x000fe80003f05270 */
[----:B-1----:R-:W-:Y:S02]  /*4030*/  @!P1 SHF.R.U32.HI R9, RZ, R0, R11 ;  /* 0x00000000ff099219 */ /* 0x002fe4000001160b */
[----:B----4-:R-:W-:Y:S02]  /*4040*/  @!P1 ISETP.NE.AND P2, PT, R3, 0x1, PT ;  /* 0x000000010300980c */ /* 0x010fe40003f45270 */
[----:B------:R-:W-:Y:S02]  /*4050*/  @!P1 SEL R9, R8, R9, !P0 ;  /* 0x0000000908099207 */ /* 0x000fe40004000000 */
[----:B------:R-:W-:Y:S02]  /*4060*/  ELECT P0, URZ, PT ;  /* 0x0000000000ff782f */ /* 0x000fe40003800000 */
[----:B------:R-:W-:Y:S05]  /*4070*/  @!P1 SEL R14, R13, R14, !P2 ;  /* 0x0000000e0d0e9207 */ /* 0x000fea0005000000 */
[----:B------:R-:W-:Y:S02]  /*4080*/  @!P1 IMAD.IADD R0, R9, 0x1, -R14 ;  /* 0x0000000109009824 */ /* 0x000fe400078e0a0e */
[----:B------:R-:W-:Y:S02]  /*4090*/  @!P1 IMAD.IADD R9, R14, 0x1, -R9 ;  /* 0x000000010e099824 */ /* 0x000fe400078e0a09 */
[----:B------:R-:W-:Y:S02]  /*40a0*/  @!P1 IMAD R13, R0, R3, R13 ;  /* 0x00000003000d9224 */ /* 0x000fe400078e020d */
[----:B------:R-:W-:Y:S01]  /*40b0*/  @!P1 IMAD R8, R9, R10, R8 ;  /* 0x0000000a09089224 */ /* 0x000fe200078e0208 */
[----:B---3--:R-:W-:Y:S06]  /*40c0*/  @!P4 BRA `(.L_x_74) ;  /* 0x0000002c00acc947 */ /* 0x008fec0003800000 */
.L_x_125:
[----:B------:R-:W-:Y:S01]  /*40d0*/  PLOP3.LUT P5, PT, P5, P0, PT, 0xf2, 0x2f ;  /* 0x00000000002f781c */ /* 0x000fe20002fa1e72 */
[----:B------:R-:W-:Y:S01]  /*40e0*/  UMOV UR14, 0x0 ;  /* 0x00000000000e7882 */ /* 0x000fe20000000000 */
[----:B------:R-:W-:Y:S01]  /*40f0*/  LOP3.LUT R30, R30, 0x1, RZ, 0x3c, !PT ;  /* 0x000000011e1e7812 */ /* 0x000fe200078e3cff */
[----:B------:R-:W-:Y:S01]  /*4100*/  UMOV UR15, 0x10000000 ;  /* 0x10000000000f7882 */ /* 0x000fe20000000000 */
[----:B------:R-:W-:Y:S01]  /*4110*/  UMOV UR12, UR36 ;  /* 0x00000024000c7c82 */ /* 0x000fe20008000000 */
[----:B------:R-:W-:Y:S08]  /*4120*/  @P3 R2UR UR36, R27 ;  /* 0x000000001b2432ca */ /* 0x000ff000000e0000 */
[----:B-1----:R-:W-:Y:S01]  /*4130*/  @!P5 IADD3 R3, P0, PT, R32, 0x580, RZ ;  /* 0x000005802003d810 */ /* 0x002fe20007f1e0ff */
[----:B------:R-:W-:Y:S01]  /*4140*/  @!P5 IMAD.SHL.U32 R155, R155, 0x40, RZ ;  /* 0x000000409b9bd824 */ /* 0x000fe200078e00ff */
[----:B------:R-:W-:Y:S01]  /*4150*/  VOTEU.ALL UP1, P5 ;  /* 0x0000000000ff7886 */ /* 0x000fe20002820000 */
[----:B------:R-:W-:Y:S01]  /*4160*/  @!P5 IMAD.SHL.U32 R165, R165, 0x80, RZ ;  /* 0x00000080a5a5d824 */ /* 0x000fe200078e00ff */
[----:B------:R-:W-:Y:S01]  /*4170*/  @!P5 R2UR UR8, R3 ;  /* 0x000000000308d2ca */ /* 0x000fe200000e0000 */
[----:B------:R-:W-:Y:S01]  /*4180*/  @!P5 IMAD.X R0, RZ, RZ, R33, P0 ;  /* 0x000000ffff00d224 */ /* 0x000fe200000e0621 */
[----:B------:R-:W-:Y:S01]  /*4190*/  @!P5 R2UR UR10, R155 ;  /* 0x000000009b0ad2ca */ /* 0x000fe200000e0000 */
[----:B------:R-:W-:Y:S01]  /*41a0*/  @!UP1 UIADD3 UR9, UPT, UPT, UR6, 0x40, URZ ;  /* 0x0000004006099890 */ /* 0x000fe2000fffe0ff */
[----:B------:R-:W-:Y:S01]  /*41b0*/  @!P5 R2UR UR11, R165 ;  /* 0x00000000a50bd2ca */ /* 0x000fe200000e0000 */
[----:B------:R-:W-:Y:S01]  /*41c0*/  IMAD.IADD R155, R8, 0x1, R143 ;  /* 0x00000001089b7824 */ /* 0x000fe200078e028f */
[----:B------:R-:W-:Y:S01]  /*41d0*/  @!P5 R2UR UR7, R0 ;  /* 0x000000000007d2ca */ /* 0x000fe200000e0000 */
[----:B------:R-:W-:Y:S01]  /*41e0*/  IMAD.IADD R165, R13, 0x1, R154 ;  /* 0x000000010da57824 */ /* 0x000fe200078e029a */
[C---:B------:R-:W-:Y:S04]  /*41f0*/  ISETP.NE.AND P0, PT, R29.reuse, 0x2, PT ;  /* 0x000000021d00780c */ /* 0x040fe80003f05270 */
[----:B------:R-:W-:Y:S01]  /*4200*/  SEL R3, RZ, 0x1, P0 ;  /* 0x00000001ff037807 */ /* 0x000fe20000000000 */
[----:B------:R-:W-:Y:S01]  /*4210*/  IMAD.U32 R10, RZ, RZ, UR8 ;  /* 0x00000008ff0a7e24 */ /* 0x000fe2000f8e00ff */
[----:B------:R-:W-:Y:S01]  /*4220*/  @!UP1 UIADD3 UR8, UPT, UPT, UR6, 0x200, URZ ;  /* 0x0000020006089890 */ /* 0x000fe2000fffe0ff */
[----:B------:R-:W-:Y:S01]  /*4230*/  SEL R29, R29, RZ, P0 ;  /* 0x000000ff1d1d7207 */ /* 0x000fe20000000000 */
[----:B------:R-:W-:Y:S01]  /*4240*/  VOTEU.ALL UP1, P5 ;  /* 0x0000000000ff7886 */ /* 0x000fe20002820000 */
[----:B------:R-:W-:Y:S02]  /*4250*/  LOP3.LUT R28, R28, R3, RZ, 0x3c, !PT ;  /* 0x000000031c1c7212 */ /* 0x000fe400078e3cff */
[----:B------:R-:W-:Y:S01]  /*4260*/  IMAD.U32 R11, RZ, RZ, UR7 ;  /* 0x00000007ff0b7e24 */ /* 0x000fe2000f8e00ff */
[----:B------:R-:W-:Y:S04]  /*4270*/  @!P5 R2UR UR16, R10 ;  /* 0x000000000a10d2ca */ /* 0x000fe800000e0000 */
[----:B------:R-:W-:Y:S11]  /*4280*/  @!P5 R2UR UR17, R11 ;  /* 0x000000000b11d2ca */ /* 0x000ff600000e0000 */
[----:B------:R-:W-:Y:S02]  /*4290*/  @!UPT UIADD3 URZ, UPT, UPT, URZ, URZ, URZ ;  /* 0x000000fffffff290 */ /* 0x000fe4000fffe0ff */
[----:B------:R3:W-:Y:S01]  /*42a0*/  @!UP1 UTMALDG.3D [UR8], [UR16], desc[UR14] ;  /* 0x00000e08100095b4 */ /* 0x0007e20008011000 */
[----:B------:R3:W-:Y:S01]  /*42b0*/  @!P5 SYNCS.ARRIVE.TRANS64.RED.A0TR RZ, [UR6+0x40], R25 ;  /* 0x00004019ffffd9a7 */ /* 0x0007e20008300406 */
[----:B------:R-:W-:Y:S01]  /*42c0*/  UPLOP3.LUT UP1, UPT, UPT, UPT, UPT, 0x80, 0x8 ;  /* 0x000000000008789c */ /* 0x000fe20003f2f070 */
[----:B------:R-:W-:Y:S01]  /*42d0*/  SYNCS.ARRIVE.TRANS64.RED.A1T0 RZ, [UR37], RZ ;  /* 0x000000ffffff79a7 */ /* 0x000fe20008100425 */
[----:B------:R-:W-:Y:S09]  /*42e0*/  @P3 BRA `(.L_x_75) ;  /* 0xfffffff400b43947 */ /* 0x000ff2000383ffff */
[----:B------:R-:W-:Y:S07]  /*42f0*/  MOV R0, UR6 ;  /* 0x0000000600007c02 */ /* 0x000fee0008000f00 */
.L_x_76:
[----:B-1----:R-:W-:-:S04]  /*4300*/  SHF.L.U32 R3, R30, 0x1f, RZ ;  /* 0x0000001f1e037819 */ /* 0x002fc800000006ff */
[----:B------:R1:W2:Y:S03]  /*4310*/  SYNCS.PHASECHK.TRANS64.TRYWAIT P0, [R0+URZ+0x48], R3 ;  /* 0x00004803000075a7 */ /* 0x0002a600080011ff */
[----:B--2---:R-:W-:Y:S05]  /*4320*/  @!P0 NANOSLEEP.SYNCS 0x989680 ;  /* 0x009896800000895d */ /* 0x004fea0003900000 */
[----:B------:R-:W2:Y:S02]  /*4330*/  @!P0 SYNCS.PHASECHK.TRANS64 P0, [R0+URZ+0x48], R3 ;  /* 0x00004803000085a7 */ /* 0x000ea400080010ff */
[----:B--23--:R-:W-:Y:S05]  /*4340*/  @P0 EXIT ;  /* 0x000000000000094d */ /* 0x00cfea0003800000 */
[----:B------:R-:W-:Y:S05]  /*4350*/  BRA `(.L_x_76) ;  /* 0xfffffffc00e87947 */ /* 0x000fea000383ffff */
.L_x_67:
[----:B------:R-:W-:-:S06]  /*4360*/  UISETP.GE.AND UP1, UPT, UR8, 0x4, UPT ;  /* 0x000000040800788c */ /* 0x000fcc000bf26270 */
[----:B------:R-:W-:-:S13]  /*4370*/  PLOP3.LUT P0, PT, PT, PT, UP1, 0x80, 0x8 ;  /* 0x000000000008781c */ /* 0x000fda0003f0f018 */
[----:B------:R-:W-:Y:S05]  /*4380*/  @!P0 EXIT ;  /* 0x000000000000894d */ /* 0x000fea0003800000 */
[----:B------:R-:W-:Y:S01]  /*4390*/  BAR.SYNC.DEFER_BLOCKING 0x6, 0xa0 ;  /* 0x0182800000007b1d */ /* 0x000fe20000010000 */
[C---:B------:R-:W-:Y:S02]  /*43a0*/  IMAD.SHL.U32 R3, R166.reuse, 0x40, RZ ;  /* 0x00000040a6037824 */ /* 0x040fe400078e00ff */
[----:B------:R-:W-:Y:S02]  /*43b0*/  HFMA2 R76, -RZ, RZ, 0, 0 ;  /* 0x00000000ff4c7431 */ /* 0x000fe400000001ff */
[C---:B------:R-:W-:Y:S01]  /*43c0*/  IMAD.SHL.U32 R168, R166.reuse, 0x8, RZ ;  /* 0x00000008a6a87824 */ /* 0x040fe200078e00ff */
[----:B------:R-:W-:Y:S01]  /*43d0*/  CS2R R174, SRZ ;  /* 0x0000000000ae7805 */ /* 0x000fe2000001ff00 */
[----:B------:R-:W-:Y:S01]  /*43e0*/  IMAD.U32 R79, R166, 0x10000, RZ ;  /* 0x00010000a64f7824 */ /* 0x000fe200078e00ff */
[----:B------:R-:W-:Y:S01]  /*43f0*/  UMOV UR43, 0x400 ;  /* 0x00000400002b7882 */ /* 0x000fe20000000000 */
[----:B------:R-:W-:Y:S01]  /*4400*/  LOP3.LUT R5, R3, 0x180, RZ, 0xc0, !PT ;  /* 0x0000018003057812 */ /* 0x000fe200078ec0ff */
[----:B------:R-:W-:Y:S01]  /*4410*/  ULEA UR43, UR37, UR43, 0x18 ;  /* 0x0000002b252b7291 */ /* 0x000fe2000f8ec0ff */
[----:B------:R-:W1:Y:S01]  /*4420*/  LDC R167, c[0x0][0x370] ;  /* 0x0000dc00ffa77b82 */ /* 0x000e620000000800 */
[----:B------:R-:W-:Y:S01]  /*4430*/  LOP3.LUT R79, R79, 0x600000, RZ, 0xc0, !PT ;  /* 0x006000004f4f7812 */ /* 0x000fe200078ec0ff */
[----:B------:R-:W-:Y:S01]  /*4440*/  IMAD.MOV.U32 R181, RZ, RZ, RZ ;  /* 0x000000ffffb57224 */ /* 0x000fe200078e00ff */
[----:B------:R-:W-:Y:S01]  /*4450*/  LOP3.LUT R168, R5, 0x30, R168, 0xf8, !PT ;  /* 0x0000003005a87812 */ /* 0x000fe200078ef8a8 */
[----:B------:R-:W-:Y:S01]  /*4460*/  UIADD3 UR4, UPT, UPT, UR43, 0x2200, URZ ;  /* 0x000022002b047890 */ /* 0x000fe2000fffe0ff */
[----:B------:R-:W-:Y:S01]  /*4470*/  IMAD.MOV.U32 R173, RZ, RZ, RZ ;  /* 0x000000ffffad7224 */ /* 0x000fe200078e00ff */
[----:B------:R-:W2:Y:S01]  /*4480*/  LDCU.64 UR46, c[0x0][0x348] ;  /* 0x00006900ff2e77ac */ /* 0x000ea20008000a00 */
[----:B------:R-:W-:Y:S01]  /*4490*/  LOP3.LUT R168, R168, 0x1e40, R3, 0xf8, !PT ;  /* 0x00001e40a8a87812 */ /* 0x000fe200078ef803 */
[----:B------:R-:W4:Y:S01]  /*44a0*/  LDC R74, c[0x0][0xb0c] ;  /* 0x0002c300ff4a7b82 */ /* 0x000f220000000800 */
[----:B------:R-:W-:Y:S01]  /*44b0*/  IMAD.SHL.U32 R3, R166, 0x10, RZ ;  /* 0x00000010a6037824 */ /* 0x000fe200078e00ff */
[----:B------:R-:W-:Y:S01]  /*44c0*/  MOV R179, UR4 ;  /* 0x0000000400b37c02 */ /* 0x000fe20008000f00 */
[----:B------:R-:W1:Y:S03]  /*44d0*/  LDCU.64 UR38, c[0x0][0x888] ;  /* 0x00011100ff2677ac */ /* 0x000e660008000a00 */
[C---:B------:R-:W-:Y:S01]  /*44e0*/  LOP3.LUT R5, R3.reuse, 0x20, RZ, 0xc0, !PT ;  /* 0x0000002003057812 */ /* 0x040fe200078ec0ff */
[----:B------:R-:W3:Y:S01]  /*44f0*/  LDS R0, [UR43+0x110] ;  /* 0x0001102bff007984 */ /* 0x000ee20008000800 */
[----:B------:R-:W1:Y:S01]  /*4500*/  LDC R170, c[0x0][0xb20] ;  /* 0x0002c800ffaa7b82 */ /* 0x000e620000000800 */
[----:B------:R-:W-:Y:S01]  /*4510*/  LOP3.LUT R3, R3, 0x40, RZ, 0xc0, !PT ;  /* 0x0000004003037812 */ /* 0x000fe200078ec0ff */
[----:B------:R-:W-:-:S06]  /*4520*/  UIADD3 UR42, UPT, UPT, UR43, 0x200, URZ ;  /* 0x000002002b2a7890 */ /* 0x000fcc000fffe0ff */
[----:B------:R-:W1:Y:S08]  /*4530*/  LDC R73, c[0x0][0xb30] ;  /* 0x0002cc00ff497b82 */ /* 0x000e700000000800 */
[----:B------:R-:W1:Y:S08]  /*4540*/  LDC.64 R152, c[0x0][0xb10] ;  /* 0x0002c400ff987b82 */ /* 0x000e700000000a00 */
[----:B------:R-:W1:Y:S08]  /*4550*/  LDC.64 R70, c[0x0][0xb18] ;  /* 0x0002c600ff467b82 */ /* 0x000e700000000a00 */
[----:B------:R-:W1:Y:S01]  /*4560*/  LDC.64 R148, c[0x0][0x888] ;  /* 0x00022200ff947b82 */ /* 0x000e620000000a00 */
[----:B---3--:R-:W-:-:S07]  /*4570*/  IMAD.IADD R79, R0, 0x1, R79 ;  /* 0x00000001004f7824 */ /* 0x008fce00078e024f */
[----:B------:R-:W3:Y:S01]  /*4580*/  LDC.64 R68, c[0x0][0xb28] ;  /* 0x0002ca00ff447b82 */ /* 0x000ee20000000a00 */
[----:B------:R-:W-:-:S05]  /*4590*/  VIADD R0, R168, UR43 ;  /* 0x0000002ba8007c36 */ /* 0x000fca0008000000 */
[--C-:B------:R-:W-:Y:S02]  /*45a0*/  IADD3 R178, PT, PT, -R5, 0x200, R0.reuse ;  /* 0x0000020005b27810 */ /* 0x100fe40007ffe100 */
[----:B------:R-:W1:Y:S01]  /*45b0*/  LDC.64 R150, c[0x0][0x890] ;  /* 0x00022400ff967b82 */ /* 0x000e620000000a00 */
[----:B------:R-:W-:Y:S02]  /*45c0*/  IADD3 R177, PT, PT, -R3, 0x200, R0 ;  /* 0x0000020003b17810 */ /* 0x000fe40007ffe100 */
[----:B------:R-:W-:-:S05]  /*45d0*/  IMAD.IADD R176, R178, 0x1, -R3 ;  /* 0x00000001b2b07824 */ /* 0x000fca00078e0a03 */
[----:B------:R-:W1:Y:S08]  /*45e0*/  LDC.64 R146, c[0x0][0x8b0] ;  /* 0x00022c00ff927b82 */ /* 0x000e700000000a00 */
[----:B------:R-:W1:Y:S08]  /*45f0*/  LDC.64 R144, c[0x0][0x8a8] ;  /* 0x00022a00ff907b82 */ /* 0x000e700000000a00 */
[----:B--2-4-:R-:W1:Y:S02]  /*4600*/  LDC R172, c[0x0][0x374] ;  /* 0x0000dd00ffac7b82 */ /* 0x014e640000000800 */
.L_x_94:
[C---:B------:R-:W-:Y:S02]  /*4610*/  LEA R0, R181.reuse, UR43, 0x3 ;  /* 0x0000002bb5007c11 */ /* 0x040fe4000f8e18ff */
[----:B------:R-:W-:Y:S02]  /*4620*/  SHF.L.U32 R3, R174, 0x1f, RZ ;  /* 0x0000001fae037819 */ /* 0x000fe400000006ff */
[----:B------:R-:W-:Y:S02]  /*4630*/  LEA R16, R181, UR43, 0x4 ;  /* 0x0000002bb5107c11 */ /* 0x000fe4000f8e20ff */
[----:B--2---:R-:W2:Y:S02]  /*4640*/  SYNCS.PHASECHK.TRANS64.TRYWAIT P0, [R0+URZ+0x60], R3 ;  /* 0x00006003000075a7 */ /* 0x004ea400080011ff */
[----:B-12---:R-:W-:Y:S05]  /*4650*/  @!P0 BRA `(.L_x_77) ;  /* 0x0000002800608947 */ /* 0x006fea0003800000 */
.L_x_126:
[----:B------:R-:W4:Y:S01]  /*4660*/  LDC.64 R12, c[0x0][0xb10] ;  /* 0x0002c400ff0c7b82 */ /* 0x000f220000000a00 */
[----:B------:R-:W3:Y:S01]  /*4670*/  LDS.128 R16, [R16+0xf0] ;  /* 0x0000f00010107984 */ /* 0x000ee20000000c00 */
[----:B-1----:R-:W-:Y:S01]  /*4680*/  ISETP.NE.AND P1, PT, R73, 0x1, PT ;  /* 0x000000014900780c */ /* 0x002fe20003f25270 */
[----:B--2---:R-:W-:Y:S01]  /*4690*/  VIADD R0, R0, 0x70 ;  /* 0x0000007000007836 */ /* 0x004fe20000000000 */
[----:B------:R-:W-:Y:S04]  /*46a0*/  ISETP.GE.AND P0, PT, R72, 0x1, PT ;  /* 0x000000014800780c */ /* 0x000fe80003f06270 */
[----:B------:R-:W1:Y:S01]  /*46b0*/  LDC.64 R10, c[0x0][0xb18] ;  /* 0x0002c600ff0a7b82 */ /* 0x000e620000000a00 */
[----:B------:R-:W-:Y:S01]  /*46c0*/  PRMT R0, RZ, 0x654, R0 ;  /* 0x00000654ff007816 */ /* 0x000fe20000000000 */
[----:B------:R-:W-:Y:S01]  /*46d0*/  @!PT LDS RZ, [RZ] ;  /* 0x00000000fffff984 */ /* 0x000fe20000000800 */
[----:B------:R-:W-:Y:S01]  /*46e0*/  @!PT LDS RZ, [RZ] ;  /* 0x00000000fffff984 */ /* 0x000fe20000000800 */
[----:B------:R-:W-:Y:S01]  /*46f0*/  @!PT LDS RZ, [RZ] ;  /* 0x00000000fffff984 */ /* 0x000fe20000000800 */
[----:B------:R-:W-:Y:S01]  /*4700*/  @!PT LDS RZ, [RZ] ;  /* 0x00000000fffff984 */ /* 0x000fe20000000800 */
[----:B------:R2:W-:Y:S06]  /*4710*/  MEMBAR.ALL.CTA ;  /* 0x0000000000007992 */ /* 0x0005ec0000008000 */
[----:B--2---:R-:W2:Y:S01]  /*4720*/  FENCE.VIEW.ASYNC.S ;  /* 0x00000000000073c6 */ /* 0x004ea20000000000 */
[----:B------:R-:W1:Y:S08]  /*4730*/  @!P1 LDC R14, c[0x0][0xb20] ;  /* 0x0002c800ff0e9b82 */ /* 0x000e700000000800 */
[----:B------:R-:W1:Y:S01]  /*4740*/  @!P1 LDC R9, c[0x0][0xb0c] ;  /* 0x0002c300ff099b82 */ /* 0x000e620000000800 */
[----:B--2---:R2:W-:Y:S01]  /*4750*/  SYNCS.ARRIVE.TRANS64.RED.A1T0 RZ, [R0+URZ], RZ ;  /* 0x000000ff00ff79a7 */ /* 0x0045e200081004ff */
[----:B---3--:R-:W-:Y:S04]  /*4760*/  LOP3.LUT P4, RZ, R18, 0x1, RZ, 0xc0, !PT ;  /* 0x0000000112ff7812 */ /* 0x008fe8000788c0ff */
[----:B------:R-:W-:Y:S09]  /*4770*/  P2R R180, PR, RZ, 0x10 ;  /* 0x00000010ffb47803 */ /* 0x000ff20000000000 */
[----:B------:R-:W-:Y:S02]  /*4780*/  @P4 MOV R77, R16 ;  /* 0x00000010004d4202 */ /* 0x000fe40000000f00 */
[----:B------:R-:W-:Y:S01]  /*4790*/  @P4 LOP3.LUT R75, R17, 0xffff, RZ, 0xc0, !PT ;  /* 0x0000ffff114b4812 */ /* 0x000fe200078ec0ff */
[----:B--2-4-:R-:W-:Y:S06]  /*47a0*/  @!P0 BRA `(.L_x_78) ;  /* 0x0000000000a48947 */ /* 0x014fec0003800000 */
[----:B------:R-:W-:Y:S01]  /*47b0*/  IMAD.HI.U32 R21, R172, R71, RZ ;  /* 0x00000047ac157227 */ /* 0x000fe200078e00ff */
[----:B------:R-:W-:Y:S02]  /*47c0*/  ISETP.NE.AND P0, PT, R70, 0x1, PT ;  /* 0x000000014600780c */ /* 0x000fe40003f05270 */
[----:B------:R-:W-:Y:S01]  /*47d0*/  ISETP.NE.AND P2, PT, R72, 0x1, PT ;  /* 0x000000014800780c */ /* 0x000fe20003f45270 */
[----:B------:R-:W-:Y:S01]  /*47e0*/  IMAD.HI.U32 R20, R167, R152, RZ ;  /* 0x00000098a7147227 */ /* 0x000fe200078e00ff */
[----:B------:R-:W-:Y:S02]  /*47f0*/  SHF.R.U32.HI R21, RZ, R170, R21 ;  /* 0x000000aaff157219 */ /* 0x000fe40000011615 */
[----:B------:R-:W-:Y:S01]  /*4800*/  ISETP.NE.AND P3, PT, R74, 0x1, PT ;  /* 0x000000014a00780c */ /* 0x000fe20003f65270 */
[----:B------:R-:W-:Y:S01]  /*4810*/  IMAD.HI.U32 R24, R77, R152, RZ ;  /* 0x000000984d187227 */ /* 0x000fe200078e00ff */
[----:B------:R-:W-:Y:S02]  /*4820*/  SHF.R.U32.HI R20, RZ, R153, R20 ;  /* 0x00000099ff147219 */ /* 0x000fe40000011614 */
[----:B------:R-:W-:Y:S01]  /*4830*/  SEL R3, R172, R21, !P0 ;  /* 0x00000015ac037207 */ /* 0x000fe20004000000 */
[----:B------:R-:W-:Y:S01]  /*4840*/  IMAD.HI.U32 R21, R75, R71, RZ ;  /* 0x000000474b157227 */ /* 0x000fe200078e00ff */
[----:B------:R-:W-:Y:S02]  /*4850*/  SEL R7, R167, R20, !P3 ;  /* 0x00000014a7077207 */ /* 0x000fe40005800000 */
[----:B------:R-:W-:Y:S01]  /*4860*/  SHF.R.U32.HI R24, RZ, R153, R24 ;  /* 0x00000099ff187219 */ /* 0x000fe20000011618 */
[-C--:B------:R-:W-:Y:S04]  /*4870*/  IMAD.HI.U32 R20, R3, R68.reuse, RZ ;  /* 0x0000004403147227 */ /* 0x080fe800078e00ff */
[----:B------:R-:W-:Y:S01]  /*4880*/  IMAD.HI.U32 R22, R7, R68, RZ ;  /* 0x0000004407167227 */ /* 0x000fe200078e00ff */
[-C--:B------:R-:W-:Y:S02]  /*4890*/  @P2 SHF.R.U32.HI R3, RZ, R69.reuse, R20 ;  /* 0x00000045ff032219 */ /* 0x080fe40000011614 */
[----:B------:R-:W-:Y:S02]  /*48a0*/  SHF.R.U32.HI R20, RZ, R170, R21 ;  /* 0x000000aaff147219 */ /* 0x000fe40000011615 */
[----:B------:R-:W-:Y:S01]  /*48b0*/  @P2 SHF.R.U32.HI R7, RZ, R69, R22 ;  /* 0x00000045ff072219 */ /* 0x000fe20000011616 */
[C---:B------:R-:W-:Y:S01]  /*48c0*/  IMAD R2, R72.reuse, R3, RZ ;  /* 0x0000000348027224 */ /* 0x040fe200078e02ff */
[----:B------:R-:W-:Y:S02]  /*48d0*/  SEL R5, R75, R20, !P0 ;  /* 0x000000144b057207 */ /* 0x000fe40004000000 */
[----:B------:R-:W-:Y:S01]  /*48e0*/  SEL R3, R77, R24, !P3 ;  /* 0x000000184d037207 */ /* 0x000fe20005800000 */
[----:B------:R-:W-:Y:S01]  /*48f0*/  IMAD R4, R72, R7, RZ ;  /* 0x0000000748047224 */ /* 0x000fe200078e02ff */
[C---:B------:R-:W-:Y:S01]  /*4900*/  ISETP.GE.AND P0, PT, R5.reuse, R2, PT ;  /* 0x000000020500720c */ /* 0x040fe20003f06270 */
[----:B------:R-:W-:Y:S03]  /*4910*/  IMAD.HI.U32 R6, R5, R68, RZ ;  /* 0x0000004405067227 */ /* 0x000fe600078e00ff */
[----:B------:R-:W-:Y:S01]  /*4920*/  ISETP.GE.OR P0, PT, R3, R4, P0 ;  /* 0x000000040300720c */ /* 0x000fe20000706670 */
[----:B------:R-:W-:Y:S01]  /*4930*/  IMAD.MOV R4, RZ, RZ, -R3 ;  /* 0x000000ffff047224 */ /* 0x000fe200078e0a03 */
[-C--:B------:R-:W-:Y:S03]  /*4940*/  SHF.R.U32.HI R6, RZ, R69.reuse, R6 ;  /* 0x00000045ff067219 */ /* 0x080fe60000011606 */
[----:B------:R-:W-:Y:S01]  /*4950*/  IMAD R77, R74, R4, R77 ;  /* 0x000000044a4d7224 */ /* 0x000fe200078e024d */
[----:B------:R-:W-:Y:S05]  /*4960*/  SEL R15, R5, R6, !P2 ;  /* 0x00000006050f7207 */ /* 0x000fea0005000000 */
[----:B------:R-:W-:Y:S02]  /*4970*/  IMAD.MOV R6, RZ, RZ, -R15 ;  /* 0x000000ffff067224 */ /* 0x000fe400078e0a0f */
[C---:B------:R-:W-:Y:S04]  /*4980*/  @!P0 IMAD.HI.U32 R2, R3.reuse, R68, RZ ;  /* 0x0000004403028227 */ /* 0x040fe800078e00ff */
[----:B------:R-:W-:Y:S01]  /*4990*/  IMAD R6, R72, R6, R5 ;  /* 0x0000000648067224 */ /* 0x000fe200078e0205 */
[----:B------:R-:W-:Y:S04]  /*49a0*/  @!P0 SHF.R.U32.HI R2, RZ, R69, R2 ;  /* 0x00000045ff028219 */ /* 0x000fe80000011602 */
[----:B------:R-:W-:Y:S02]  /*49b0*/  @!P0 SEL R0, R3, R2, !P2 ;  /* 0x0000000203008207 */ /* 0x000fe40005000000 */
[----:B------:R-:W-:Y:S02]  /*49c0*/  IADD3 R2, PT, PT, -R5, RZ, RZ ;  /* 0x000000ff05027210 */ /* 0x000fe40007ffe1ff */
[----:B------:R-:W-:Y:S01]  /*49d0*/  @!P0 IADD3 R8, PT, PT, R15, -R0, RZ ;  /* 0x800000000f088210 */ /* 0x000fe20007ffe0ff */
[----:B------:R-:W-:Y:S02]  /*49e0*/  @!P0 IMAD R0, R7, R6, R0 ;  /* 0x0000000607008224 */ /* 0x000fe400078e0200 */
[----:B------:R-:W-:Y:S02]  /*49f0*/  IMAD R75, R70, R2, R75 ;  /* 0x00000002464b7224 */ /* 0x000fe400078e024b */
[----:B------:R-:W-:Y:S02]  /*4a00*/  @!P0 IMAD R5, R8, R72, R3 ;  /* 0x0000004808058224 */ /* 0x000fe400078e0203 */
[----:B------:R-:W-:Y:S04]  /*4a10*/  @!P0 IMAD.MOV.U32 R3, RZ, RZ, R0 ;  /* 0x000000ffff038224 */ /* 0x000fe800078e0000 */
[----:B------:R-:W-:Y:S02]  /*4a20*/  IMAD R77, R3, R74, R77 ;  /* 0x0000004a034d7224 */ /* 0x000fe400078e024d */
[----:B------:R-:W-:Y:S07]  /*4a30*/  IMAD R75, R5, R70, R75 ;  /* 0x00000046054b7224 */ /* 0x000fee00078e024b */
.L_x_78:
[----:B------:R-:W-:Y:S01]  /*4a40*/  @!P1 IMAD.HI.U32 R0, R77, R12, RZ ;  /* 0x0000000c4d009227 */ /* 0x000fe200078e00ff */
[----:B-1----:R-:W-:Y:S01]  /*4a50*/  @!P1 ISETP.NE.AND P0, PT, R10, 0x1, PT ;  /* 0x000000010a00980c */ /* 0x002fe20003f05270 */
[----:B------:R-:W-:Y:S01]  /*4a60*/  ULOP3.LUT UP0, URZ, UR42, 0x1b0, URZ, 0xc0, !UPT ;  /* 0x000001b02aff7892 */ /* 0x000fe2000f80c0ff */
[----:B------:R-:W-:Y:S01]  /*4a70*/  @!P1 ISETP.NE.AND P2, PT, R9, 0x1, PT ;  /* 0x000000010900980c */ /* 0x000fe20003f45270 */
[----:B------:R-:W-:Y:S01]  /*4a80*/  @!P1 IMAD.HI.U32 R3, R75, R11, RZ ;  /* 0x0000000b4b039227 */ /* 0x000fe200078e00ff */
[----:B------:R-:W-:Y:S02]  /*4a90*/  @!P1 SHF.R.U32.HI R0, RZ, R13, R0 ;  /* 0x0000000dff009219 */ /* 0x000fe40000011600 */
[----:B------:R-:W-:Y:S01]  /*4aa0*/  @P4 SHF.R.U32.HI R171, RZ, 0x10, R17 ;  /* 0x00000010ffab4819 */ /* 0x000fe20000011611 */
[----:B------:R-:W-:Y:S01]  /*4ab0*/  VIADD R181, R181, 0x1 ;  /* 0x00000001b5b57836 */ /* 0x000fe20000000000 */
[----:B------:R-:W-:Y:S02]  /*4ac0*/  @!P1 SHF.R.U32.HI R2, RZ, R14, R3 ;  /* 0x0000000eff029219 */ /* 0x000fe40000011603 */
[----:B------:R-:W-:Y:S02]  /*4ad0*/  @!P1 SEL R3, R77, R0, !P2 ;  /* 0x000000004d039207 */ /* 0x000fe40005000000 */
[----:B------:R-:W-:Y:S05]  /*4ae0*/  @!P1 SEL R2, R75, R2, !P0 ;  /* 0x000000024b029207 */ /* 0x000fea0004000000 */
[----:B------:R-:W-:Y:S02]  /*4af0*/  @!P1 IMAD.IADD R0, R2, 0x1, -R3 ;  /* 0x0000000102009824 */ /* 0x000fe400078e0a03 */
[----:B------:R-:W-:Y:S02]  /*4b00*/  @!P1 IMAD.IADD R2, R3, 0x1, -R2 ;  /* 0x0000000103029824 */ /* 0x000fe400078e0a02 */
[----:B------:R-:W-:Y:S02]  /*4b10*/  @!P1 IMAD R77, R0, R9, R77 ;  /* 0x00000009004d9224 */ /* 0x000fe400078e024d */
[----:B------:R-:W-:Y:S01]  /*4b20*/  @!P1 IMAD R75, R2, R10, R75 ;  /* 0x0000000a024b9224 */ /* 0x000fe200078e024b */
[----:B------:R-:W-:Y:S06]  /*4b30*/  BRA.U !UP0, `(.L_x_79) ;  /* 0x0000000108407547 */ /* 0x000fec000b800000 */
[----:B------:R-:W1:Y:S01]  /*4b40*/  LDCU.64 UR8, c[0x4][0x80] ;  /* 0x01001000ff0877ac */ /* 0x000e620008000a00 */
[----:B------:R-:W-:Y:S01]  /*4b50*/  MOV R3, 0x0 ;  /* 0x0000000000037802 */ /* 0x000fe20000000f00 */
[----:B------:R-:W-:Y:S02]  /*4b60*/  HFMA2 R12, -RZ, RZ, 0, 5.9604644775390625e-08 ;  /* 0x00000001ff0c7431 */ /* 0x000fe400000001ff */
[----:B------:R-:W-:Y:S02]  /*4b70*/  IMAD.MOV.U32 R8, RZ, RZ, 0x70 ;  /* 0x00000070ff087424 */ /* 0x000fe400078e00ff */
[----:B------:R-:W-:Y:S01]  /*4b80*/  IMAD.MOV.U32 R13, RZ, RZ, RZ ;  /* 0x000000ffff0d7224 */ /* 0x000fe200078e00ff */
[----:B------:R-:W2:Y:S01]  /*4b90*/  LDCU.64 UR6, c[0x4][0x88] ;  /* 0x01001100ff0677ac */ /* 0x000ea20008000a00 */
[----:B------:R-:W3:Y:S01]  /*4ba0*/  LDC.64 R2, c[0x4][R3] ;  /* 0x0100000003027b82 */ /* 0x000ee20000000a00 */
[----:B------:R-:W4:Y:S01]  /*4bb0*/  LDCU.64 UR4, c[0x4][0x8] ;  /* 0x01000100ff0477ac */ /* 0x000f220008000a00 */
[----:B-1----:R-:W-:Y:S01]  /*4bc0*/  MOV R5, UR9 ;  /* 0x0000000900057c02 */ /* 0x002fe20008000f00 */
[----:B------:R-:W-:Y:S01]  /*4bd0*/  IMAD.U32 R4, RZ, RZ, UR8 ;  /* 0x00000008ff047e24 */ /* 0x000fe2000f8e00ff */
[----:B--2---:R-:W-:Y:S01]  /*4be0*/  MOV R7, UR7 ;  /* 0x0000000700077c02 */ /* 0x004fe20008000f00 */
[----:B------:R-:W-:Y:S01]  /*4bf0*/  IMAD.U32 R6, RZ, RZ, UR6 ;  /* 0x00000006ff067e24 */ /* 0x000fe2000f8e00ff */
[----:B----4-:R-:W-:Y:S01]  /*4c00*/  MOV R11, UR5 ;  /* 0x00000005000b7c02 */ /* 0x010fe20008000f00 */
[----:B------:R-:W-:Y:S02]  /*4c10*/  IMAD.U32 R10, RZ, RZ, UR4 ;  /* 0x00000004ff0a7e24 */ /* 0x000fe4000f8e00ff */
[----:B------:R-:W-:Y:S07]  /*4c20*/  LEPC R20, `(.L_x_79) ;  /* 0x000000001014794e */ /* 0x000fee0000000000 */
[----:B---3-5:R-:W-:Y:S05]  /*4c30*/  CALL.ABS.NOINC R2 ;  /* 0x0000000002007343 */ /* 0x028fea0003c00000 */
.L_x_79:
[----:B------:R-:W-:Y:S01]  /*4c40*/  LOP3.LUT P0, RZ, R179, 0x1b0, RZ, 0xc0, !PT ;  /* 0x000001b0b3ff7812 */ /* 0x000fe2000780c0ff */
[----:B------:R-:W-:Y:S11]  /*4c50*/  BSSY.RECONVERGENT B6, `(.L_x_80) ;  /* 0x0000013000067945 */ /* 0x000ff60003800200 */
[----:B------:R-:W-:Y:S01]  /*4c60*/  @!UPT UIADD3 URZ, UPT, UPT, URZ, URZ, URZ ;  /* 0x000000fffffff290 */ /* 0x000fe2000fffe0ff */
[----:B------:R-:W-:Y:S05]  /*4c70*/  @!P0 BRA `(.L_x_81) ;  /* 0x0000000000408947 */ /* 0x000fea0003800000 */
        /* <DEDUP_REMOVED lines=16> */
.L_x_81:
[----:B------:R-:W-:Y:S05]  /*4d80*/  BSYNC.RECONVERGENT B6 ;  /* 0x0000000000067941 */ /* 0x000fea0003800200 */
.L_x_80:
[----:B------:R-:W-:Y:S01]  /*4d90*/  ISETP.NE.U32.AND P3, PT, R150, RZ, PT ;  /* 0x000000ff9600720c */ /* 0x000fe20003f65070 */
[----:B------:R-:W-:Y:S01]  /*4da0*/  UISETP.NE.AND UP1, UPT, UR44, URZ, UPT ;  /* 0x000000ff2c00728c */ /* 0x000fe2000bf25270 */
[----:B------:R-:W-:Y:S02]  /*4db0*/  ISETP.NE.U32.AND P4, PT, R146, RZ, PT ;  /* 0x000000ff9200720c */ /* 0x000fe40003f85070 */
[----:B------:R-:W-:Y:S02]  /*4dc0*/  ISETP.NE.AND.EX P3, PT, R151, RZ, PT, P3 ;  /* 0x000000ff9700720c */ /* 0x000fe40003f65330 */
[----:B------:R-:W-:Y:S02]  /*4dd0*/  PLOP3.LUT P1, PT, PT, PT, PT, 0x8, 0x80 ;  /* 0x000000000080781c */ /* 0x000fe40003f2e170 */
[----:B------:R-:W-:Y:S02]  /*4de0*/  PLOP3.LUT P0, PT, PT, PT, UP1, 0x80, 0x8 ;  /* 0x000000000008781c */ /* 0x000fe40003f0f018 */
[----:B------:R-:W-:Y:S02]  /*4df0*/  ISETP.NE.AND.EX P4, PT, R147, RZ, PT, P4 ;  /* 0x000000ff9300720c */ /* 0x000fe40003f85340 */
[----:B------:R-:W1:Y:S09]  /*4e00*/  @UP1 LDCU.64 UR4, c[0x0][0x888] ;  /* 0x00011100ff0417ac */ /* 0x000e720008000a00 */
[----:B------:R-:W-:Y:S01]  /*4e10*/  @P0 PLOP3.LUT P1, PT, P3, PT, PT, 0x80, 0x8 ;  /* 0x000000000008081c */ /* 0x000fe20001f2f070 */
[----:B-1----:R-:W-:Y:S04]  /*4e20*/  @UP1 UISETP.NE.U32.AND UP0, UPT, UR4, URZ, UPT ;  /* 0x000000ff0400128c */ /* 0x002fe8000bf05070 */
[----:B------:R-:W-:Y:S04]  /*4e30*/  @UP1 UISETP.NE.AND.EX UP0, UPT, UR5, URZ, UPT, UP0 ;  /* 0x000000ff0500128c */ /* 0x000fe8000bf05300 */
[----:B------:R-:W-:Y:S01]  /*4e40*/  @UP1 USEL UR4, URZ, 0xffffffff, UP0 ;  /* 0xffffffffff041887 */ /* 0x000fe20008000000 */
[----:B------:R-:W-:Y:S11]  /*4e50*/  @!P3 BRA `(.L_x_82) ;  /* 0x00000000002cb947 */ /* 0x000ff60003800000 */
[----:B------:R-:W-:Y:S01]  /*4e60*/  ISETP.NE.U32.AND P2, PT, R148, RZ, PT ;  /* 0x000000ff9400720c */ /* 0x000fe20003f45070 */
[----:B------:R-:W-:Y:S03]  /*4e70*/  IMAD.MOV.U32 R164, RZ, RZ, 0x1 ;  /* 0x00000001ffa47424 */ /* 0x000fe600078e00ff */
[----:B------:R-:W-:Y:S11]  /*4e80*/  ISETP.NE.AND.EX P2, PT, R149, RZ, PT, P2 ;  /* 0x000000ff9500720c */ /* 0x000ff60003f45320 */
[----:B------:R-:W-:Y:S02]  /*4e90*/  @!UPT UIADD3 URZ, UPT, UPT, URZ, URZ, URZ ;  /* 0x000000fffffff290 */ /* 0x000fe4000fffe0ff */
[----:B------:R-:W1:Y:S01]  /*4ea0*/  @P2 LDC.64 R2, c[0x0][0x888] ;  /* 0x00022200ff022b82 */ /* 0x000e620000000a00 */
[----:B------:R-:W-:Y:S04]  /*4eb0*/  @P2 IMAD R0, R150, UR36, RZ ;  /* 0x0000002496002c24 */ /* 0x000fe8000f8e02ff */
[----:B-1----:R-:W-:Y:S04]  /*4ec0*/  @P2 IMAD.WIDE R2, R0, 0x4, R2 ;  /* 0x0000000400022825 */ /* 0x002fe800078e0202 */
[----:B------:R-:W-:Y:S01]  /*4ed0*/  HFMA2 R0, -RZ, RZ, 0, 5.9604644775390625e-08 ;  /* 0x00000001ff007431 */ /* 0x000fe200000001ff */
[----:B-----5:R1:W5:Y:S04]  /*4ee0*/  @P2 LDG.E R81, desc[UR40][R2.64] ;  /* 0x0000002802512981 */ /* 0x020368000c1e1900 */
[----:B------:R-:W-:Y:S01]  /*4ef0*/  @!P2 PRMT R164, R0, 0x7610, R164 ;  /* 0x0000761000a4a816 */ /* 0x000fe200000000a4 */
[----:B-1----:R-:W2:Y:S06]  /*4f00*/  @!P2 LDC R81, c[0x0][0x880] ;  /* 0x00022000ff51ab82 */ /* 0x002eac0000000800 */
.L_x_82:
[----:B------:R-:W-:Y:S05]  /*4f10*/  @!P4 BRA `(.L_x_83) ;  /* 0x000000000020c947 */ /* 0x000fea0003800000 */
[----:B------:R-:W-:Y:S04]  /*4f20*/  ISETP.NE.U32.AND P2, PT, R144, RZ, PT ;  /* 0x000000ff9000720c */ /* 0x000fe80003f45070 */
[----:B------:R-:W-:Y:S11]  /*4f30*/  ISETP.NE.AND.EX P2, PT, R145, RZ, PT, P2 ;  /* 0x000000ff9100720c */ /* 0x000ff60003f45320 */
[----:B------:R-:W-:Y:S02]  /*4f40*/  @!UPT UIADD3 URZ, UPT, UPT, URZ, URZ, URZ ;  /* 0x000000fffffff290 */ /* 0x000fe4000fffe0ff */
[----:B------:R-:W1:Y:S01]  /*4f50*/  @P2 LDC.64 R2, c[0x0][0x8a8] ;  /* 0x00022a00ff022b82 */ /* 0x000e620000000a00 */
[----:B------:R-:W-:Y:S04]  /*4f60*/  @P2 IMAD R0, R146, UR36, RZ ;  /* 0x0000002492002c24 */ /* 0x000fe8000f8e02ff */
[----:B-1----:R-:W-:Y:S05]  /*4f70*/  @P2 IMAD.WIDE R2, R0, 0x4, R2 ;  /* 0x0000000400022825 */ /* 0x002fea00078e0202 */
[----:B-----5:R1:W5:Y:S02]  /*4f80*/  @P2 LDG.E R78, desc[UR40][R2.64] ;  /* 0x00000028024e2981 */ /* 0x020364000c1e1900 */
[----:B-1----:R-:W3:Y:S02]  /*4f90*/  @!P2 LDC R78, c[0x0][0x8a0] ;  /* 0x00022800ff4eab82 */ /* 0x002ee40000000800 */
.L_x_83:
[----:B--2--5:R-:W-:Y:S01]  /*4fa0*/  @P0 FSETP.NEU.AND P4, PT, R81, RZ, PT ;  /* 0x000000ff5100020b */ /* 0x024fe20003f8d000 */
[----:B------:R-:W-:Y:S01]  /*4fb0*/  IMAD.U32 R0, RZ, RZ, UR4 ;  /* 0x00000004ff007e24 */ /* 0x000fe2000f8e00ff */
[----:B------:R-:W-:Y:S01]  /*4fc0*/  @P0 LOP3.LUT P2, RZ, R164, 0xff, RZ, 0xc0, !PT ;  /* 0x000000ffa4ff0812 */ /* 0x000fe2000784c0ff */
[----:B------:R-:W-:Y:S01]  /*4fd0*/  BSSY B1, `(.L_x_84) ;  /* 0x000003d000017945 */ /* 0x000fe20003800000 */
[----:B------:R-:W-:Y:S01]  /*4fe0*/  @P0 SEL R3, RZ, 0xffffffff, P4 ;  /* 0xffffffffff030807 */ /* 0x000fe20002000000 */
[C---:B------:R-:W-:Y:S01]  /*4ff0*/  IMAD R64, R76.reuse, 0x40, R79 ;  /* 0x000000404c407824 */ /* 0x040fe200078e024f */
[----:B------:R-:W-:Y:S02]  /*5000*/  LEA R156, R76, UR43, 0x3 ;  /* 0x0000002b4c9c7c11 */ /* 0x000fe4000f8e18ff */
[----:B------:R-:W-:Y:S02]  /*5010*/  CS2R R86, SRZ ;  /* 0x0000000000567805 */ /* 0x000fe4000001ff00 */
[----:B------:R-:W-:Y:S02]  /*5020*/  @P1 SEL R3, R0, R3, !P2 ;  /* 0x0000000300031207 */ /* 0x000fe40005000000 */
[----:B------:R-:W-:Y:S02]  /*5030*/  CS2R R84, SRZ ;  /* 0x0000000000547805 */ /* 0x000fe4000001ff00 */
[----:B------:R-:W-:Y:S02]  /*5040*/  SHF.L.U32 R5, R175, 0x1f, RZ ;  /* 0x0000001faf057819 */ /* 0x000fe400000006ff */
[----:B------:R-:W-:Y:S02]  /*5050*/  CS2R R90, SRZ ;  /* 0x00000000005a7805 */ /* 0x000fe4000001ff00 */
[----:B------:R-:W-:Y:S02]  /*5060*/  @P0 LOP3.LUT R3, R3, 0x1, RZ, 0xc0, !PT ;  /* 0x0000000103030812 */ /* 0x000fe400078ec0ff */
[----:B------:R-:W-:Y:S02]  /*5070*/  CS2R R88, SRZ ;  /* 0x0000000000587805 */ /* 0x000fe4000001ff00 */
[----:B------:R-:W-:Y:S02]  /*5080*/  PLOP3.LUT P5, PT, PT, PT, PT, 0x8, 0x80 ;  /* 0x000000000080781c */ /* 0x000fe40003fae170 */
[----:B------:R-:W-:Y:S02]  /*5090*/  CS2R R98, SRZ ;  /* 0x0000000000627805 */ /* 0x000fe4000001ff00 */
[----:B------:R-:W-:Y:S02]  /*50a0*/  ISETP.NE.U32.OR P1, PT, R3, 0x1, !P0 ;  /* 0x000000010300780c */ /* 0x000fe40004725470 */
[----:B------:R-:W-:Y:S02]  /*50b0*/  CS2R R96, SRZ ;  /* 0x0000000000607805 */ /* 0x000fe4000001ff00 */
[----:B------:R-:W-:Y:S02]  /*50c0*/  CS2R R94, SRZ ;  /* 0x00000000005e7805 */ /* 0x000fe4000001ff00 */
[----:B------:R-:W-:Y:S07]  /*50d0*/  CS2R R92, SRZ ;  /* 0x00000000005c7805 */ /* 0x000fee000001ff00 */
[----:B------:R-:W-:Y:S04]  /*50e0*/  @P1 SHF.L.U32 R2, R173, 0x1f, RZ ;  /* 0x0000001fad021819 */ /* 0x000fe800000006ff */
[----:B------:R-:W1:Y:S01]  /*50f0*/  @P1 SYNCS.PHASECHK.TRANS64.TRYWAIT P0, [UR43+0x40], R2 ;  /* 0x00004002ff0015a7 */ /* 0x000e62000800112b */
[----:B------:R2:W4:Y:S01]  /*5100*/  SYNCS.PHASECHK.TRANS64.TRYWAIT P4, [R156+URZ+0x80], R5 ;  /* 0x000080059c0075a7 */ /* 0x00052200080811ff */
[----:B-1----:R-:W-:Y:S01]  /*5110*/  @P1 PLOP3.LUT P5, PT, P0, PT, PT, 0x8, 0x80 ;  /* 0x000000000080181c */ /* 0x002fe200007ae170 */
[----:B------:R-:W-:Y:S01]  /*5120*/  @!UPT UIADD3 URZ, UPT, UPT, URZ, URZ, URZ ;  /* 0x000000fffffff290 */ /* 0x000fe2000fffe0ff */
[----:B--2-4-:R-:W-:Y:S11]  /*5130*/  @!P1 BRA `(.L_x_85) ;  /* 0x0000000000989947 */ /* 0x014ff60003800000 */
[----:B------:R-:W-:Y:S01]  /*5140*/  ISETP.NE.U32.AND P0, PT, RZ, UR38, PT ;  /* 0x00000026ff007c0c */ /* 0x000fe2000bf05070 */
[----:B------:R-:W-:Y:S01]  /*5150*/  BSSY B0, `(.L_x_86) ;  /* 0x0000016000007945 */ /* 0x000fe20003800000 */
[----:B------:R-:W-:Y:S02]  /*5160*/  FSETP.NEU.AND P2, PT, R81, RZ, PT ;  /* 0x000000ff5100720b */ /* 0x000fe40003f4d000 */
[----:B------:R-:W-:Y:S02]  /*5170*/  CS2R R94, SRZ ;  /* 0x00000000005e7805 */ /* 0x000fe4000001ff00 */
[----:B------:R-:W-:Y:S02]  /*5180*/  ISETP.NE.AND.EX P0, PT, RZ, UR39, PT, P0 ;  /* 0x00000027ff007c0c */ /* 0x000fe4000bf05300 */
[----:B------:R-:W-:Y:S02]  /*5190*/  CS2R R92, SRZ ;  /* 0x00000000005c7805 */ /* 0x000fe4000001ff00 */
[----:B------:R-:W-:Y:S02]  /*51a0*/  LOP3.LUT P1, RZ, R164, 0xff, RZ, 0xc0, !PT ;  /* 0x000000ffa4ff7812 */ /* 0x000fe4000782c0ff */
[----:B------:R-:W-:Y:S02]  /*51b0*/  CS2R R98, SRZ ;  /* 0x0000000000627805 */ /* 0x000fe4000001ff00 */
[----:B------:R-:W-:Y:S02]  /*51c0*/  SEL R0, RZ, 0xffffffff, P2 ;  /* 0xffffffffff007807 */ /* 0x000fe40001000000 */
[----:B------:R-:W-:Y:S02]  /*51d0*/  CS2R R96, SRZ ;  /* 0x0000000000607805 */ /* 0x000fe4000001ff00 */
[----:B------:R-:W-:Y:S02]  /*51e0*/  SEL R3, RZ, 0xffffffff, P0 ;  /* 0xffffffffff037807 */ /* 0x000fe40000000000 */
[----:B------:R-:W-:Y:S02]  /*51f0*/  CS2R R90, SRZ ;  /* 0x00000000005a7805 */ /* 0x000fe4000001ff00 */
[----:B------:R-:W-:Y:S02]  /*5200*/  CS2R R88, SRZ ;  /* 0x0000000000587805 */ /* 0x000fe4000001ff00 */
[----:B------:R-:W-:Y:S02]  /*5210*/  CS2R R86, SRZ ;  /* 0x0000000000567805 */ /* 0x000fe4000001ff00 */
[----:B------:R-:W-:Y:S02]  /*5220*/  @P3 SEL R0, R3, R0, !P1 ;  /* 0x0000000003003207 */ /* 0x000fe40004800000 */
[----:B------:R-:W-:Y:S02]  /*5230*/  CS2R R84, SRZ ;  /* 0x0000000000547805 */ /* 0x000fe4000001ff00 */
[----:B------:R-:W-:Y:S04]  /*5240*/  LOP3.LUT R0, R0, 0x1, RZ, 0xc0, !PT ;  /* 0x0000000100007812 */ /* 0x000fe800078ec0ff */
[----:B------:R-:W-:Y:S01]  /*5250*/  ISETP.NE.U32.AND P0, PT, R0, 0x1, PT ;  /* 0x000000010000780c */ /* 0x000fe20003f05070 */
[----:B------:R-:W-:Y:S01]  /*5260*/  @!UPT UIADD3 URZ, UPT, UPT, URZ, URZ, URZ ;  /* 0x000000fffffff290 */ /* 0x000fe2000fffe0ff */
[----:B------:R-:W-:Y:S11]  /*5270*/  @!P5 BRA `(.L_x_87) ;  /* 0x00000000000cd947 */ /* 0x000ff60003800000 */
[----:B------:R-:W-:Y:S04]  /*5280*/  SHF.L.U32 R3, R173, 0x1f, RZ ;  /* 0x0000001fad037819 */ /* 0x000fe800000006ff */
[----:B------:R-:W1:Y:S02]  /*5290*/  SYNCS.PHASECHK.TRANS64.TRYWAIT P1, [UR43+0x40], R3 ;  /* 0x00004003ff0075a7 */ /* 0x000e64000802112b */
[----:B-1----:R-:W-:Y:S05]  /*52a0*/  @!P1 BRA `(.L_x_88) ;  /* 0x0000001c00609947 */ /* 0x002fea0003800000 */
.L_x_87:
[----:B------:R-:W-:Y:S05]  /*52b0*/  BSYNC B0 ;  /* 0x0000000000007941 */ /* 0x000fea0003800000 */
.L_x_86:
[----:B------:R2:W4:Y:S01]  /*52c0*/  @P0 LDS.128 R92, [R168+UR43+0x200] ;  /* 0x0002002ba85c0984 */ /* 0x0005220008000c00 */
[----:B------:R-:W-:Y:S01]  /*52d0*/  UIADD3 UR4, UPT, UPT, UR43, 0x48, URZ ;  /* 0x000000482b047890 */ /* 0x000fe2000fffe0ff */
[----:B------:R-:W-:Y:S02]  /*52e0*/  LOP3.LUT R173, R173, 0x1, RZ, 0x3c, !PT ;  /* 0x00000001adad7812 */ /* 0x000fe400078e3cff */
[----:B------:R2:W1:Y:S01]  /*52f0*/  @P0 LDS.128 R96, [R178+0x10] ;  /* 0x00001000b2600984 */ /* 0x0004620000000c00 */
[----:B------:R-:W-:Y:S03]  /*5300*/  UPRMT UR4, UR37, 0x654, UR4 ;  /* 0x0000065425047896 */ /* 0x000fe60008000004 */
[----:B------:R2:W1:Y:S04]  /*5310*/  @P0 LDS.128 R88, [R177+0x20] ;  /* 0x00002000b1580984 */ /* 0x0004680000000c00 */
[----:B------:R2:W1:Y:S01]  /*5320*/  @P0 LDS.128 R84, [R176+0x30] ;  /* 0x00003000b0540984 */ /* 0x0004620000000c00 */
[----:B------:R-:W-:Y:S01]  /*5330*/  @!PT LDS RZ, [RZ] ;  /* 0x00000000fffff984 */ /* 0x000fe20000000800 */
[----:B------:R-:W-:Y:S01]  /*5340*/  @!PT LDS RZ, [RZ] ;  /* 0x00000000fffff984 */ /* 0x000fe20000000800 */
[----:B------:R-:W-:Y:S01]  /*5350*/  @!PT LDS RZ, [RZ] ;  /* 0x00000000fffff984 */ /* 0x000fe20000000800 */
[----:B------:R-:W-:Y:S01]  /*5360*/  @!PT LDS RZ, [RZ] ;  /* 0x00000000fffff984 */ /* 0x000fe20000000800 */
[----:B------:R5:W-:Y:S06]  /*5370*/  MEMBAR.ALL.CTA ;  /* 0x0000000000007992 */ /* 0x000bec0000008000 */
[----:B-----5:R-:W5:Y:S02]  /*5380*/  FENCE.VIEW.ASYNC.S ;  /* 0x00000000000073c6 */ /* 0x020f640000000000 */
[----:B-----5:R-:W-:Y:S01]  /*5390*/  SYNCS.ARRIVE.TRANS64.RED.A1T0 RZ, [UR4], RZ ;  /* 0x000000ffffff79a7 */ /* 0x020fe20008100404 */
.L_x_85:
[----:B------:R-:W-:Y:S05]  /*53a0*/  BSYNC B1 ;  /* 0x0000000000017941 */ /* 0x000fea0003800000 */
.L_x_84:
[----:B-1----:R-:W-:Y:S04]  /*53b0*/  SHF.R.U32.HI R0, RZ, 0x15, R64 ;  /* 0x00000015ff007819 */ /* 0x002fe80000011640 */
[----:B------:R-:W-:Y:S01]  /*53c0*/  LOP3.LUT P0, RZ, R0, 0x3, R169, 0x48, !PT ;  /* 0x0000000300ff7812 */ /* 0x000fe200078048a9 */
[----:B------:R-:W-:Y:S01]  /*53d0*/  @!UPT UIADD3 URZ, UPT, UPT, URZ, URZ, URZ ;  /* 0x000000fffffff290 */ /* 0x000fe2000fffe0ff */
[----:B------:R-:W-:Y:S11]  /*53e0*/  @P4 BRA `(.L_x_89) ;  /* 0x0000000000084947 */ /* 0x000ff60003800000 */
[----:B------:R-:W1:Y:S02]  /*53f0*/  SYNCS.PHASECHK.TRANS64.TRYWAIT P1, [R156+URZ+0x80], R5 ;  /* 0x000080059c0075a7 */ /* 0x000e6400080211ff */
[----:B-1----:R-:W-:Y:S05]  /*5400*/  @!P1 BRA `(.L_x_90) ;  /* 0x0000001c00209947 */ /* 0x002fea0003800000 */
.L_x_89:
[----:B------:R-:W-:Y:S05]  /*5410*/  @!P0 BRA `(.L_x_91) ;  /* 0x0000000000408947 */ /* 0x000fea0003800000 */
[----:B------:R-:W1:Y:S01]  /*5420*/  LDCU.64 UR8, c[0x4][0x70] ;  /* 0x01000e00ff0877ac */ /* 0x000e620008000a00 */
[----:B------:R-:W-:Y:S01]  /*5430*/  MOV R3, 0x0 ;  /* 0x0000000000037802 */ /* 0x000fe20000000f00 */
[----:B------:R-:W-:Y:S02]  /*5440*/  HFMA2 R12, -RZ, RZ, 0, 5.9604644775390625e-08 ;  /* 0x00000001ff0c7431 */ /* 0x000fe400000001ff */
[----:B------:R-:W-:Y:S02]  /*5450*/  IMAD.MOV.U32 R8, RZ, RZ, 0x192 ;  /* 0x00000192ff087424 */ /* 0x000fe400078e00ff */
[----:B------:R-:W-:Y:S01]  /*5460*/  IMAD.MOV.U32 R13, RZ, RZ, RZ ;  /* 0x000000ffff0d7224 */ /* 0x000fe200078e00ff */
[----:B------:R-:W5:Y:S01]  /*5470*/  LDCU.64 UR6, c[0x4][0x78] ;  /* 0x01000f00ff0677ac */ /* 0x000f620008000a00 */
[----:B------:R-:W2:Y:S01]  /*5480*/  LDC.64 R2, c[0x4][R3] ;  /* 0x0100000003027b82 */ /* 0x000ea20000000a00 */
[----:B------:R-:W3:Y:S01]  /*5490*/  LDCU.64 UR4, c[0x4][0x10] ;  /* 0x01000200ff0477ac */ /* 0x000ee20008000a00 */
[----:B-1----:R-:W-:Y:S01]  /*54a0*/  MOV R5, UR9 ;  /* 0x0000000900057c02 */ /* 0x002fe20008000f00 */
[----:B------:R-:W-:Y:S01]  /*54b0*/  IMAD.U32 R4, RZ, RZ, UR8 ;  /* 0x00000008ff047e24 */ /* 0x000fe2000f8e00ff */
[----:B-----5:R-:W-:Y:S01]  /*54c0*/  MOV R7, UR7 ;  /* 0x0000000700077c02 */ /* 0x020fe20008000f00 */
[----:B------:R-:W-:Y:S01]  /*54d0*/  IMAD.U32 R6, RZ, RZ, UR6 ;  /* 0x00000006ff067e24 */ /* 0x000fe2000f8e00ff */
[----:B---3--:R-:W-:Y:S01]  /*54e0*/  MOV R11, UR5 ;  /* 0x00000005000b7c02 */ /* 0x008fe20008000f00 */
[----:B------:R-:W-:Y:S02]  /*54f0*/  IMAD.U32 R10, RZ, RZ, UR4 ;  /* 0x00000004ff0a7e24 */ /* 0x000fe4000f8e00ff */
[----:B------:R-:W-:Y:S07]  /*5500*/  LEPC R20, `(.L_x_91) ;  /* 0x000000001014794e */ /* 0x000fee0000000000 */
[----:B--2-4-:R-:W-:Y:S05]  /*5510*/  CALL.ABS.NOINC R2 ;  /* 0x0000000002007343 */ /* 0x014fea0003c00000 */
.L_x_91:
[----:B------:R-:W-:Y:S01]  /*5520*/  LOP3.LUT P0, RZ, R166, 0x60, RZ, 0xc0, !PT ;  /* 0x00000060a6ff7812 */ /* 0x000fe2000780c0ff */
[----:B------:R-:W-:Y:S05]  /*5530*/  WARPSYNC.ALL ;  /* 0x0000000000007948 */ /* 0x000fea0003800000 */
[----:B------:R-:W-:Y:S01]  /*5540*/  R2UR UR4, R64 ;  /* 0x00000000400472ca */ /* 0x000fe200000e0000 */
[----:B------:R-:W-:Y:S01]  /*5550*/  BSSY.RECONVERGENT B0, `(.L_x_92) ;  /* 0x0000121000007945 */ /* 0x000fe20003800200 */
[-C--:B----4-:R-:W-:Y:S02]  /*5560*/  F2FP.F16.E5M2.UNPACK_B R82, R92.reuse ;  /* 0x0000005cff52723e */ /* 0x090fe400020004ff */
[----:B------:R-:W-:Y:S02]  /*5570*/  F2FP.F16.E5M2.UNPACK_B R109, R92.H1 ;  /* 0x0000005cff6d723e */ /* 0x000fe400030004ff */
[-C--:B------:R-:W-:Y:S01]  /*5580*/  F2FP.F16.E5M2.UNPACK_B R107, R93.reuse ;  /* 0x0000005dff6b723e */ /* 0x080fe200020004ff */
[--C-:B------:R-:W-:Y:S01]  /*5590*/  HADD2.F32 R80, -RZ, R82.reuse.H0_H0 ;  /* 0x20000052ff507230 */ /* 0x100fe20000004100 */
[----:B------:R-:W-:Y:S01]  /*55a0*/  F2FP.F16.E5M2.UNPACK_B R105, R93.H1 ;  /* 0x0000005dff69723e */ /* 0x000fe200030004ff */
[----:B------:R-:W-:Y:S01]  /*55b0*/  HADD2.F32 R82, -RZ, R82.H1_H1 ;  /* 0x30000052ff527230 */ /* 0x000fe20000004100 */
[-C--:B------:R-:W-:Y:S01]  /*55c0*/  F2FP.F16.E5M2.UNPACK_B R130, R84.reuse ;  /* 0x00000054ff82723e */ /* 0x080fe200020004ff */
[--C-:B------:R-:W-:Y:S01]  /*55d0*/  HADD2.F32 R83, -RZ, R109.reuse.H0_H0 ;  /* 0x2000006dff537230 */ /* 0x100fe20000004100 */
[----:B------:R-:W-:Y:S01]  /*55e0*/  F2FP.F16.E5M2.UNPACK_B R132, R84.H1 ;  /* 0x00000054ff84723e */ /* 0x000fe200030004ff */
[----:B------:R-:W3:Y:S01]  /*55f0*/  LDTM.x64 R4, tmem[UR4] ;  /* 0x00000004000479ee */ /* 0x000ee20008340000 */
[----:B------:R-:W-:Y:S01]  /*5600*/  NOP ;  /* 0x0000000000007918 */ /* 0x000fe20000000000 */
[----:B------:R-:W-:Y:S01]  /*5610*/  R2UR UR5, R156 ;  /* 0x000000009c0572ca */ /* 0x000fe200000e0000 */
[--C-:B------:R-:W-:Y:S01]  /*5620*/  HADD2.F32 R129, -RZ, R130.reuse.H0_H0 ;  /* 0x20000082ff817230 */ /* 0x100fe20000004100 */
[----:B------:R-:W-:Y:S01]  /*5630*/  F2FP.F16.E5M2.UNPACK_B R93, R94 ;  /* 0x0000005eff5d723e */ /* 0x000fe200020004ff */
[----:B------:R-:W-:Y:S01]  /*5640*/  HADD2.F32 R130, -RZ, R130.H1_H1 ;  /* 0x30000082ff827230 */ /* 0x000fe20000004100 */
[-C--:B------:R-:W-:Y:S01]  /*5650*/  F2FP.F16.E5M2.UNPACK_B R134, R85.reuse ;  /* 0x00000055ff86723e */ /* 0x080fe200020004ff */
[----:B------:R-:W-:Y:S01]  /*5660*/  HADD2.F32 R84, -RZ, R109.H1_H1 ;  /* 0x3000006dff547230 */ /* 0x000fe20000004100 */
[----:B------:R-:W-:Y:S01]  /*5670*/  F2FP.F16.E5M2.UNPACK_B R136, R85.H1 ;  /* 0x00000055ff88723e */ /* 0x000fe200030004ff */
[--C-:B------:R-:W-:Y:S01]  /*5680*/  HADD2.F32 R85, -RZ, R107.reuse.H0_H0 ;  /* 0x2000006bff557230 */ /* 0x100fe20000004100 */
[-C--:B------:R-:W-:Y:S01]  /*5690*/  F2FP.F16.E5M2.UNPACK_B R138, R86.reuse ;  /* 0x00000056ff8a723e */ /* 0x080fe200020004ff */
[--C-:B------:R-:W-:Y:S01]  /*56a0*/  HADD2.F32 R133, -RZ, R134.reuse.H0_H0 ;  /* 0x20000086ff857230 */ /* 0x100fe20000004100 */
[----:B------:R-:W-:Y:S01]  /*56b0*/  F2FP.F16.E5M2.UNPACK_B R140, R86.H1 ;  /* 0x00000056ff8c723e */ /* 0x000fe200030004ff */
[----:B------:R-:W-:Y:S01]  /*56c0*/  HADD2.F32 R86, -RZ, R107.H1_H1 ;  /* 0x3000006bff567230 */ /* 0x000fe20000004100 */
[----:B------:R-:W-:Y:S01]  /*56d0*/  F2FP.F16.E5M2.UNPACK_B R142, R87 ;  /* 0x00000057ff8e723e */ /* 0x000fe200020004ff */
[----:B------:R-:W-:Y:S01]  /*56e0*/  UIADD3 UR5, UPT, UPT, UR5, 0xa0, URZ ;  /* 0x000000a005057890 */ /* 0x000fe2000fffe0ff */
[----:B------:R-:W-:Y:S01]  /*56f0*/  HADD2.F32 R134, -RZ, R134.H1_H1 ;  /* 0x30000086ff867230 */ /* 0x000fe20000004100 */
[----:B------:R-:W-:Y:S01]  /*5700*/  F2FP.F16.E5M2.UNPACK_B R114, R88 ;  /* 0x00000058ff72723e */ /* 0x000fe200020004ff */
[--C-:B------:R-:W-:Y:S01]  /*5710*/  HADD2.F32 R137, -RZ, R138.reuse.H0_H0 ;  /* 0x2000008aff897230 */ /* 0x100fe20000004100 */
[----:B------:R-:W-:Y:S01]  /*5720*/  UPRMT UR5, UR37, 0x654, UR5 ;  /* 0x0000065425057896 */ /* 0x000fe20008000005 */
[----:B------:R-:W-:Y:S01]  /*5730*/  HADD2.F32 R138, -RZ, R138.H1_H1 ;  /* 0x3000008aff8a7230 */ /* 0x000fe20000004100 */
[-C--:B------:R-:W-:Y:S01]  /*5740*/  F2FP.F16.E5M2.UNPACK_B R118, R89.reuse ;  /* 0x00000059ff76723e */ /* 0x080fe200020004ff */
[--C-:B------:R-:W-:Y:S01]  /*5750*/  HADD2.F32 R113, -RZ, R114.reuse.H0_H0 ;  /* 0x20000072ff717230 */ /* 0x100fe20000004100 */
[----:B------:R-:W-:Y:S01]  /*5760*/  F2FP.F16.E5M2.UNPACK_B R120, R89.H1 ;  /* 0x00000059ff78723e */ /* 0x000fe200030004ff */
[C---:B---3--:R-:W-:Y:S01]  /*5770*/  FMUL R4, R78.reuse, R4 ;  /* 0x000000044e047220 */ /* 0x048fe20000400000 */
[C---:B------:R-:W-:Y:S01]  /*5780*/  FMUL R5, R78.reuse, R5 ;  /* 0x000000054e057220 */ /* 0x040fe20000400000 */
[C---:B------:R-:W-:Y:S01]  /*5790*/  FMUL R8, R78.reuse, R8 ;  /* 0x000000084e087220 */ /* 0x040fe20000400000 */
[C---:B------:R-:W-:Y:S01]  /*57a0*/  FMUL R9, R78.reuse, R9 ;  /* 0x000000094e097220 */ /* 0x040fe20000400000 */
[----:B------:R-:W-:Y:S01]  /*57b0*/  SYNCS.ARRIVE.TRANS64.RED.A1T0 RZ, [UR5], RZ ;  /* 0x000000ffffff79a7 */ /* 0x000fe20008100405 */
[C---:B------:R-:W-:Y:S01]  /*57c0*/  FFMA R4, R81.reuse, R80, R4 ;  /* 0x0000005051047223 */ /* 0x040fe20000000004 */
[C---:B------:R-:W-:Y:S01]  /*57d0*/  FFMA R5, R81.reuse, R82, R5 ;  /* 0x0000005251057223 */ /* 0x040fe20000000005 */
[----:B------:R-:W-:Y:S02]  /*57e0*/  HADD2.F32 R89, -RZ, R93.H0_H0 ;  /* 0x2000005dff597230 */ /* 0x000fe40000004100 */
[C---:B------:R-:W-:Y:S01]  /*57f0*/  FMUL R12, R78.reuse, R12 ;  /* 0x0000000c4e0c7220 */ /* 0x040fe20000400000 */
        /* <DEDUP_REMOVED lines=11> */
[----:B------:R-:W-:Y:S02]  /*58b0*/  HADD2.F32 R114, -RZ, R114.H1_H1 ;  /* 0x30000072ff727230 */ /* 0x000fe40000004100 */
[C---:B------:R-:W-:Y:S01]  /*58c0*/  FMUL R32, R78.reuse, R36 ;  /* 0x000000244e207220 */ /* 0x040fe20000400000 */
[C---:B------:R-:W-:Y:S01]  /*58d0*/  FMUL R33, R78.reuse, R37 ;  /* 0x000000254e217220 */ /* 0x040fe20000400000 */
[--C-:B------:R-:W-:Y:S02]  /*58e0*/  HADD2.F32 R117, -RZ, R118.reuse.H0_H0 ;  /* 0x20000076ff757230 */ /* 0x100fe40000004100 */
[C---:B------:R-:W-:Y:S01]  /*58f0*/  FMUL R36, R78.reuse, R40 ;  /* 0x000000284e247220 */ /* 0x040fe20000400000 */
[----:B------:R-:W-:Y:S02]  /*5900*/  HADD2.F32 R118, -RZ, R118.H1_H1 ;  /* 0x30000076ff767230 */ /* 0x000fe40000004100 */
        /* <DEDUP_REMOVED lines=8> */
[----:B------:R-:W-:Y:S01]  /*5990*/  F2FP.F16.E5M2.UNPACK_B R92, R94.H1 ;  /* 0x0000005eff5c723e */ /* 0x000fe200030004ff */
[C---:B------:R-:W-:Y:S01]  /*59a0*/  FMUL R53, R78.reuse, R57 ;  /* 0x000000394e357220 */ /* 0x040fe20000400000 */
[C---:B------:R-:W-:Y:S01]  /*59b0*/  FMUL R56, R78.reuse, R60 ;  /* 0x0000003c4e387220 */ /* 0x040fe20000400000 */
[----:B------:R-:W-:Y:S01]  /*59c0*/  F2FP.F16.E5M2.UNPACK_B R141, R87.H1 ;  /* 0x00000057ff8d723e */ /* 0x000fe200030004ff */
[C---:B------:R-:W-:Y:S01]  /*59d0*/  FMUL R57, R78.reuse, R61 ;  /* 0x0000003d4e397220 */ /* 0x040fe20000400000 */
[----:B------:R-:W-:Y:S02]  /*59e0*/  HADD2.F32 R80, -RZ, R142.H1_H1 ;  /* 0x3000008eff507230 */ /* 0x000fe40000004100 */
[C---:B------:R-:W-:Y:S01]  /*59f0*/  FMUL R60, R78.reuse, R64 ;  /* 0x000000404e3c7220 */ /* 0x040fe20000400000 */
[----:B------:R-:W-:Y:S01]  /*5a00*/  F2FP.F16.E5M2.UNPACK_B R116, R88.H1 ;  /* 0x00000058ff74723e */ /* 0x000fe200030004ff */
[C---:B------:R-:W-:Y:S01]  /*5a10*/  FMUL R61, R78.reuse, R65 ;  /* 0x000000414e3d7220 */ /* 0x040fe20000400000 */
[C---:B------:R-:W-:Y:S01]  /*5a20*/  FMUL R6, R78.reuse, R6 ;  /* 0x000000064e067220 */ /* 0x040fe20000400000 */
[----:B------:R-:W-:Y:S01]  /*5a30*/  F2FP.F16.E5M2.UNPACK_B R94, R95 ;  /* 0x0000005fff5e723e */ /* 0x000fe200020004ff */
[C---:B------:R-:W-:Y:S01]  /*5a40*/  FMUL R7, R78.reuse, R7 ;  /* 0x000000074e077220 */ /* 0x040fe20000400000 */
[--C-:B------:R-:W-:Y:S02]  /*5a50*/  HADD2.F32 R87, -RZ, R105.reuse.H0_H0 ;  /* 0x20000069ff577230 */ /* 0x100fe40000004100 */
[C---:B------:R-:W-:Y:S01]  /*5a60*/  FFMA R6, R81.reuse, R83, R6 ;  /* 0x0000005351067223 */ /* 0x040fe20000000006 */
[----:B------:R-:W-:Y:S01]  /*5a70*/  F2FP.F16.E5M2.UNPACK_B R122, R90 ;  /* 0x0000005aff7a723e */ /* 0x000fe200020004ff */
[C---:B------:R-:W-:Y:S01]  /*5a80*/  FFMA R7, R81.reuse, R84, R7 ;  /* 0x0000005451077223 */ /* 0x040fe20000000007 */
[C---:B------:R-:W-:Y:S01]  /*5a90*/  FFMA R8, R81.reuse, R85, R8 ;  /* 0x0000005551087223 */ /* 0x040fe20000000008 */
[----:B------:R-:W-:Y:S01]  /*5aa0*/  F2FP.F16.E5M2.UNPACK_B R124, R90.H1 ;  /* 0x0000005aff7c723e */ /* 0x000fe200030004ff */
[----:B------:R-:W-:Y:S02]  /*5ab0*/  HADD2.F32 R88, -RZ, R105.H1_H1 ;  /* 0x30000069ff587230 */ /* 0x000fe40000004100 */
[----:B------:R-:W-:Y:S01]  /*5ac0*/  FFMA R9, R81, R86, R9 ;  /* 0x0000005651097223 */ /* 0x000fe20000000009 */
[----:B------:R-:W-:Y:S01]  /*5ad0*/  F2FP.SATFINITE.E5M2.F32.PACK_AB_MERGE_C R156, R7, R6, RZ ;  /* 0x00000006079c723e */ /* 0x000fe200048060ff */
[----:B------:R-:W-:Y:S02]  /*5ae0*/  HADD2.F32 R90, -RZ, R93.H1_H1 ;  /* 0x3000005dff5a7230 */ /* 0x000fe40000004100 */
[C---:B------:R-:W-:Y:S01]  /*5af0*/  FMUL R10, R78.reuse, R10 ;  /* 0x0000000a4e0a7220 */ /* 0x040fe20000400000 */
[--C-:B------:R-:W-:Y:S01]  /*5b00*/  HADD2.F32 R93, -RZ, R94.reuse.H0_H0 ;  /* 0x2000005eff5d7230 */ /* 0x100fe20000004100 */
[----:B------:R-:W-:Y:S01]  /*5b10*/  F2FP.SATFINITE.E5M2.F32.PACK_AB_MERGE_C R156, R5, R4, R156 ;  /* 0x00000004059c723e */ /* 0x000fe2000480609c */
[----:B------:R-:W-:Y:S02]  /*5b20*/  HADD2.F32 R94, -RZ, R94.H1_H1 ;  /* 0x3000005eff5e7230 */ /* 0x000fe40000004100 */
[C---:B------:R-:W-:Y:S01]  /*5b30*/  FFMA R10, R81.reuse, R87, R10 ;  /* 0x00000057510a7223 */ /* 0x040fe2000000000a */
[--C-:B------:R-:W-:Y:S02]  /*5b40*/  HADD2.F32 R121, -RZ, R122.reuse.H0_H0 ;  /* 0x2000007aff797230 */ /* 0x100fe40000004100 */
[C---:B------:R-:W-:Y:S01]  /*5b50*/  FMUL R11, R78.reuse, R11 ;  /* 0x0000000b4e0b7220 */ /* 0x040fe20000400000 */
[----:B------:R-:W-:Y:S01]  /*5b60*/  F2FP.F16.E5M2.UNPACK_B R126, R91 ;  /* 0x0000005bff7e723e */ /* 0x000fe200020004ff */
[----:B------:R-:W-:Y:S01]  /*5b70*/  HADD2.F32 R122, -RZ, R122.H1_H1 ;  /* 0x3000007aff7a7230 */ /* 0x000fe20000004100 */
[----:B------:R-:W-:Y:S01]  /*5b80*/  F2FP.F16.E5M2.UNPACK_B R103, R95.H1 ;  /* 0x0000005fff67723e */ /* 0x000fe200030004ff */
[C---:B------:R-:W-:Y:S01]  /*5b90*/  FFMA R11, R81.reuse, R88, R11 ;  /* 0x00000058510b7223 */ /* 0x040fe2000000000b */
[----:B------:R-:W-:Y:S01]  /*5ba0*/  F2FP.F16.E5M2.UNPACK_B R128, R91.H1 ;  /* 0x0000005bff80723e */ /* 0x000fe200030004ff */
[----:B------:R-:W-:Y:S02]  /*5bb0*/  HADD2.F32 R91, -RZ, R92.H0_H0 ;  /* 0x2000005cff5b7230 */ /* 0x000fe40000004100 */
[C---:B------:R-:W-:Y:S01]  /*5bc0*/  FFMA R12, R81.reuse, R89, R12 ;  /* 0x00000059510c7223 */ /* 0x040fe2000000000c */
[----:B------:R-:W-:Y:S01]  /*5bd0*/  FFMA R13, R81, R90, R13 ;  /* 0x0000005a510d7223 */ /* 0x000fe2000000000d */
[----:B------:R-:W-:Y:S01]  /*5be0*/  F2FP.SATFINITE.E5M2.F32.PACK_AB_MERGE_C R157, R11, R10, RZ ;  /* 0x0000000a0b9d723e */ /* 0x000fe200048060ff */
[--C-:B------:R-:W-:Y:S01]  /*5bf0*/  HADD2.F32 R125, -RZ, R126.reuse.H0_H0 ;  /* 0x2000007eff7d7230 */ /* 0x100fe20000004100 */
[----:B------:R-:W-:Y:S01]  /*5c00*/  F2FP.F16.E5M2.UNPACK_B R101, R96 ;  /* 0x00000060ff65723e */ /* 0x000fe200020004ff */
[----:B------:R-:W-:Y:S01]  /*5c10*/  HADD2.F32 R126, -RZ, R126.H1_H1 ;  /* 0x3000007eff7e7230 */ /* 0x000fe20000004100 */
[----:B------:R-:W-:Y:S01]  /*5c20*/  F2FP.SATFINITE.E5M2.F32.PACK_AB_MERGE_C R157, R9, R8, R157 ;  /* 0x00000008099d723e */ /* 0x000fe2000480609d */
[----:B------:R-:W-:Y:S02]  /*5c30*/  HADD2.F32 R83, -RZ, R142.H0_H0 ;  /* 0x2000008eff537230 */ /* 0x000fe40000004100 */
[C---:B------:R-:W-:Y:S01]  /*5c40*/  FMUL R14, R78.reuse, R14 ;  /* 0x0000000e4e0e7220 */ /* 0x040fe20000400000 */
[----:B------:R-:W-:Y:S02]  /*5c50*/  HADD2.F32 R92, -RZ, R92.H1_H1 ;  /* 0x3000005cff5c7230 */ /* 0x000fe40000004100 */
[C---:B------:R-:W-:Y:S01]  /*5c60*/  FMUL R15, R78.reuse, R15 ;  /* 0x0000000f4e0f7220 */ /* 0x040fe20000400000 */
[----:B------:R-:W-:Y:S01]  /*5c70*/  F2FP.F16.E5M2.UNPACK_B R100, R96.H1 ;  /* 0x00000060ff64723e */ /* 0x000fe200030004ff */
[--C-:B------:R-:W-:Y:S02]  /*5c80*/  HADD2.F32 R95, -RZ, R103.reuse.H0_H0 ;  /* 0x20000067ff5f7230 */ /* 0x100fe40000004100 */
[C---:B------:R-:W-:Y:S01]  /*5c90*/  FFMA R14, R81.reuse, R91, R14 ;  /* 0x0000005b510e7223 */ /* 0x040fe2000000000e */
[C---:B------:R-:W-:Y:S01]  /*5ca0*/  FFMA R15, R81.reuse, R92, R15 ;  /* 0x0000005c510f7223 */ /* 0x040fe2000000000f */
[C---:B------:R-:W-:Y:S01]  /*5cb0*/  FFMA R16, R81.reuse, R93, R16 ;  /* 0x0000005d51107223 */ /* 0x040fe20000000010 */
[----:B------:R-:W-:Y:S01]  /*5cc0*/  FFMA R17, R81, R94, R17 ;  /* 0x0000005e51117223 */ /* 0x000fe20000000011 */
[-C--:B------:R-:W-:Y:S01]  /*5cd0*/  F2FP.F16.E5M2.UNPACK_B R102, R97.reuse ;  /* 0x00000061ff66723e */ /* 0x080fe200020004ff */
[----:B------:R-:W-:Y:S01]  /*5ce0*/  HADD2.F32 R96, -RZ, R103.H1_H1 ;  /* 0x30000067ff607230 */ /* 0x000fe20000004100 */
[----:B------:R-:W-:Y:S01]  /*5cf0*/  F2FP.SATFINITE.E5M2.F32.PACK_AB_MERGE_C R158, R15, R14, RZ ;  /* 0x0000000e0f9e723e */ /* 0x000fe200048060ff */
[C---:B------:R-:W-:Y:S01]  /*5d00*/  FMUL R18, R78.reuse, R18 ;  /* 0x000000124e127220 */ /* 0x040fe20000400000 */
[----:B------:R-:W-:Y:S01]  /*5d10*/  F2FP.F16.E5M2.UNPACK_B R104, R97.H1 ;  /* 0x00000061ff68723e */ /* 0x000fe200030004ff */
[--C-:B------:R-:W-:Y:S01]  /*5d20*/  HADD2.F32 R97, -RZ, R101.reuse.H0_H0 ;  /* 0x20000065ff617230 */ /* 0x100fe20000004100 */
[----:B------:R-:W-:Y:S01]  /*5d30*/  F2FP.SATFINITE.E5M2.F32.PACK_AB_MERGE_C R158, R13, R12, R158 ;  /* 0x0000000c0d9e723e */ /* 0x000fe2000480609e */
[C---:B------:R-:W-:Y:S01]  /*5d40*/  FFMA R18, R81.reuse, R95, R18 ;  /* 0x0000005f51127223 */ /* 0x040fe20000000012 */
[----:B------:R-:W-:Y:S01]  /*5d50*/  F2FP.F16.E5M2.UNPACK_B R110, R99 ;  /* 0x00000063ff6e723e */ /* 0x000fe200020004ff */
[C---:B------:R-:W-:Y:S01]  /*5d60*/  FMUL R19, R78.reuse, R19 ;  /* 0x000000134e137220 */ /* 0x040fe20000400000 */
[----:B------:R-:W-:Y:S01]  /*5d70*/  F2FP.F16.E5M2.UNPACK_B R112, R99.H1 ;  /* 0x00000063ff70723e */ /* 0x000fe200030004ff */
[----:B------:R-:W-:Y:S01]  /*5d80*/  HADD2.F32 R99, -RZ, R101.H1_H1 ;  /* 0x30000065ff637230 */ /* 0x000fe20000004100 */
[-C--:B------:R-:W-:Y:S01]  /*5d90*/  F2FP.F16.E5M2.UNPACK_B R106, R98.reuse ;  /* 0x00000062ff6a723e */ /* 0x080fe200020004ff */
[----:B------:R-:W-:Y:S01]  /*5da0*/  HADD2.F32 R101, -RZ, R102.H0_H0 ;  /* 0x20000066ff657230 */ /* 0x000fe20000004100 */
[----:B------:R-:W-:Y:S01]  /*5db0*/  F2FP.F16.E5M2.UNPACK_B R108, R98.H1 ;  /* 0x00000062ff6c723e */ /* 0x000fe200030004ff */
[----:B------:R-:W-:Y:S02]  /*5dc0*/  HADD2.F32 R98, -RZ, R100.H0_H0 ;  /* 0x20000064ff627230 */ /* 0x000fe40000004100 */
[C---:B------:R-:W-:Y:S01]  /*5dd0*/  FFMA R19, R81.reuse, R96, R19 ;  /* 0x0000006051137223 */ /* 0x040fe20000000013 */
[C---:B------:R-:W-:Y:S01]  /*5de0*/  FFMA R0, R81.reuse, R97, R0 ;  /* 0x0000006151007223 */ /* 0x040fe20000000000 */
[----:B------:R-:W-:Y:S01]  /*5df0*/  FFMA R2, R81, R99, R2 ;  /* 0x0000006351027223 */ /* 0x000fe20000000002 */
[----:B------:R-:W-:Y:S02]  /*5e00*/  HADD2.F32 R102, -RZ, R102.H1_H1 ;  /* 0x30000066ff667230 */ /* 0x000fe40000004100 */
[C---:B------:R-:W-:Y:S01]  /*5e10*/  FMUL R3, R78.reuse, R22 ;  /* 0x000000164e037220 */ /* 0x040fe20000400000 */
[----:B------:R-:W-:Y:S01]  /*5e20*/  HADD2.F32 R100, -RZ, R100.H1_H1 ;  /* 0x30000064ff647230 */ /* 0x000fe20000004100 */
[----:B------:R-:W-:Y:S01]  /*5e30*/  F2FP.SATFINITE.E5M2.F32.PACK_AB_MERGE_C R159, R19, R18, RZ ;  /* 0x00000012139f723e */ /* 0x000fe200048060ff */
[--C-:B------:R-:W-:Y:S02]  /*5e40*/  HADD2.F32 R105, -RZ, R106.reuse.H0_H0 ;  /* 0x2000006aff697230 */ /* 0x100fe40000004100 */
[----:B------:R-:W-:Y:S01]  /*5e50*/  FFMA R3, R81, R98, R3 ;  /* 0x0000006251037223 */ /* 0x000fe20000000003 */
[----:B------:R-:W-:Y:S01]  /*5e60*/  HADD2.F32 R106, -RZ, R106.H1_H1 ;  /* 0x3000006aff6a7230 */ /* 0x000fe20000004100 */
[----:B------:R-:W-:Y:S01]  /*5e70*/  F2FP.SATFINITE.E5M2.F32.PACK_AB_MERGE_C R159, R17, R16, R159 ;  /* 0x00000010119f723e */ /* 0x000fe2000480609f */
[----:B------:R-:W-:Y:S02]  /*5e80*/  HADD2.F32 R109, -RZ, R110.H0_H0 ;  /* 0x2000006eff6d7230 */ /* 0x000fe40000004100 */
[C---:B------:R-:W-:Y:S01]  /*5e90*/  FMUL R23, R78.reuse, R23 ;  /* 0x000000174e177220 */ /* 0x040fe20000400000 */
[--C-:B------:R-:W-:Y:S02]  /*5ea0*/  HADD2.F32 R103, -RZ, R104.reuse.H0_H0 ;  /* 0x20000068ff677230 */ /* 0x100fe40000004100 */
[C---:B------:R-:W-:Y:S01]  /*5eb0*/  FMUL R22, R78.reuse, R26 ;  /* 0x0000001a4e167220 */ /* 0x040fe20000400000 */
[----:B------:R-:W-:Y:S01]  /*5ec0*/  HADD2.F32 R104, -RZ, R104.H1_H1 ;  /* 0x30000068ff687230 */ /* 0x000fe20000004100 */
[----:B------:R1:W-:Y:S01]  /*5ed0*/  STS.128 [R168+UR43+0x2200], R156 ;  /* 0x0022009ca8007988 */ /* 0x0003e20008000c2b */
[C---:B------:R-:W-:Y:S01]  /*5ee0*/  FFMA R23, R81.reuse, R100, R23 ;  /* 0x0000006451177223 */ /* 0x040fe20000000017 */
[C---:B------:R-:W-:Y:S01]  /*5ef0*/  FFMA R20, R81.reuse, R101, R20 ;  /* 0x0000006551147223 */ /* 0x040fe20000000014 */
[C---:B------:R-:W-:Y:S01]  /*5f00*/  FFMA R21, R81.reuse, R102, R21 ;  /* 0x0000006651157223 */ /* 0x040fe20000000015 */
[----:B------:R-:W-:Y:S01]  /*5f10*/  FFMA R22, R81, R103, R22 ;  /* 0x0000006751167223 */ /* 0x000fe20000000016 */
[----:B------:R-:W-:Y:S01]  /*5f20*/  HADD2.F32 R110, -RZ, R110.H1_H1 ;  /* 0x3000006eff6e7230 */ /* 0x000fe20000004100 */
[----:B------:R-:W-:Y:S01]  /*5f30*/  F2FP.SATFINITE.E5M2.F32.PACK_AB_MERGE_C R161, R23, R3, RZ ;  /* 0x0000000317a1723e */ /* 0x000fe200048060ff */
[C---:B------:R-:W-:Y:S01]  /*5f40*/  FMUL R27, R78.reuse, R27 ;  /* 0x0000001b4e1b7220 */ /* 0x040fe20000400000 */
[--C-:B------:R-:W-:Y:S02]  /*5f50*/  HADD2.F32 R107, -RZ, R108.reuse.H0_H0 ;  /* 0x2000006cff6b7230 */ /* 0x100fe40000004100 */
[----:B------:R-:W-:Y:S01]  /*5f60*/  FMUL R26, R78, R30 ;  /* 0x0000001e4e1a7220 */ /* 0x000fe20000400000 */
[----:B------:R-:W-:Y:S01]  /*5f70*/  HADD2.F32 R108, -RZ, R108.H1_H1 ;  /* 0x3000006cff6c7230 */ /* 0x000fe20000004100 */
[----:B------:R-:W-:Y:S01]  /*5f80*/  F2FP.SATFINITE.E5M2.F32.PACK_AB_MERGE_C R160, R2, R0, R161 ;  /* 0x0000000002a0723e */ /* 0x000fe200048060a1 */
[C---:B------:R-:W-:Y:S01]  /*5f90*/  FFMA R27, R81.reuse, R104, R27 ;  /* 0x00000068511b7223 */ /* 0x040fe2000000001b */
[C---:B------:R-:W-:Y:S01]  /*5fa0*/  FFMA R24, R81.reuse, R105, R24 ;  /* 0x0000006951187223 */ /* 0x040fe20000000018 */
[C---:B------:R-:W-:Y:S01]  /*5fb0*/  FFMA R25, R81.reuse, R106, R25 ;  /* 0x0000006a51197223 */ /* 0x040fe20000000019 */
[----:B------:R-:W-:Y:S01]  /*5fc0*/  FFMA R26, R81, R107, R26 ;  /* 0x0000006b511a7223 */ /* 0x000fe2000000001a */
[C---:B------:R-:W-:Y:S01]  /*5fd0*/  FMUL R31, R78.reuse, R31 ;  /* 0x0000001f4e1f7220 */ /* 0x040fe20000400000 */
[--C-:B------:R-:W-:Y:S01]  /*5fe0*/  HADD2.F32 R111, -RZ, R112.reuse.H0_H0 ;  /* 0x20000070ff6f7230 */ /* 0x100fe20000004100 */
[----:B------:R-:W-:Y:S01]  /*5ff0*/  F2FP.SATFINITE.E5M2.F32.PACK_AB_MERGE_C R162, R27, R22, RZ ;  /* 0x000000161ba2723e */ /* 0x000fe200048060ff */
[----:B------:R-:W-:Y:S02]  /*6000*/  HADD2.F32 R112, -RZ, R112.H1_H1 ;  /* 0x30000070ff707230 */ /* 0x000fe40000004100 */
[C---:B------:R-:W-:Y:S01]  /*6010*/  FFMA R31, R81.reuse, R108, R31 ;  /* 0x0000006c511f7223 */ /* 0x040fe2000000001f */
[----:B------:R-:W-:Y:S01]  /*6020*/  FFMA R28, R81, R109, R28 ;  /* 0x0000006d511c7223 */ /* 0x000fe2000000001c */
[----:B------:R-:W-:Y:S01]  /*6030*/  F2FP.SATFINITE.E5M2.F32.PACK_AB_MERGE_C R161, R21, R20, R162 ;  /* 0x0000001415a1723e */ /* 0x000fe200048060a2 */
[----:B------:R-:W-:Y:S01]  /*6040*/  FFMA R29, R81, R110, R29 ;  /* 0x0000006e511d7223 */ /* 0x000fe2000000001d */
[C---:B------:R-:W-:Y:S01]  /*6050*/  FMUL R30, R78.reuse, R34 ;  /* 0x000000224e1e7220 */ /* 0x040fe20000400000 */
[----:B------:R-:W-:Y:S01]  /*6060*/  F2FP.SATFINITE.E5M2.F32.PACK_AB_MERGE_C R163, R31, R26, RZ ;  /* 0x0000001a1fa3723e */ /* 0x000fe200048060ff */
[C---:B------:R-:W-:Y:S01]  /*6070*/  FMUL R35, R78.reuse, R35 ;  /* 0x000000234e237220 */ /* 0x040fe20000400000 */
[--C-:B------:R-:W-:Y:S02]  /*6080*/  HADD2.F32 R115, -RZ, R116.reuse.H0_H0 ;  /* 0x20000074ff737230 */ /* 0x100fe40000004100 */
[----:B------:R-:W-:Y:S01]  /*6090*/  FFMA R30, R81, R111, R30 ;  /* 0x0000006f511e7223 */ /* 0x000fe2000000001e */
[----:B------:R-:W-:Y:S01]  /*60a0*/  F2FP.SATFINITE.E5M2.F32.PACK_AB_MERGE_C R162, R25, R24, R163 ;  /* 0x0000001819a2723e */ /* 0x000fe200048060a3 */
[C---:B------:R-:W-:Y:S01]  /*60b0*/  FFMA R35, R81.reuse, R112, R35 ;  /* 0x0000007051237223 */ /* 0x040fe20000000023 */
[C---:B------:R-:W-:Y:S01]  /*60c0*/  FFMA R32, R81.reuse, R113, R32 ;  /* 0x0000007151207223 */ /* 0x040fe20000000020 */
[----:B------:R-:W-:Y:S01]  /*60d0*/  FFMA R33, R81, R114, R33 ;  /* 0x0000007251217223 */ /* 0x000fe20000000021 */
[----:B------:R-:W-:Y:S02]  /*60e0*/  HADD2.F32 R116, -RZ, R116.H1_H1 ;  /* 0x30000074ff747230 */ /* 0x000fe40000004100 */
        /* <DEDUP_REMOVED lines=9> */
[----:B------:R-:W-:Y:S01]  /*6180*/  HADD2.F32 R120, -RZ, R120.H1_H1 ;  /* 0x30000078ff787230 */ /* 0x000fe20000004100 */
[----:B------:R1:W-:Y:S01]  /*6190*/  STS.128 [R178+0x2010], R160 ;  /* 0x002010a0b2007388 */ /* 0x0003e20000000c00 */
[----:B------:R-:W-:Y:S01]  /*61a0*/  F2FP.SATFINITE.E5M2.F32.PACK_AB_MERGE_C R184, R39, R34, RZ ;  /* 0x0000002227b8723e */ /* 0x000fe200048060ff */
[C---:B------:R-:W-:Y:S01]  /*61b0*/  FMUL R38, R78.reuse, R42 ;  /* 0x0000002a4e267220 */ /* 0x040fe20000400000 */
[C---:B------:R-:W-:Y:S01]  /*61c0*/  FMUL R43, R78.reuse, R43 ;  /* 0x0000002b4e2b7220 */ /* 0x040fe20000400000 */
[--C-:B------:R-:W-:Y:S01]  /*61d0*/  HADD2.F32 R123, -RZ, R124.reuse.H0_H0 ;  /* 0x2000007cff7b7230 */ /* 0x100fe20000004100 */
[----:B------:R-:W-:Y:S01]  /*61e0*/  F2FP.SATFINITE.E5M2.F32.PACK_AB_MERGE_C R184, R33, R32, R184 ;  /* 0x0000002021b8723e */ /* 0x000fe200048060b8 */
[C---:B------:R-:W-:Y:S01]  /*61f0*/  FFMA R38, R81.reuse, R119, R38 ;  /* 0x0000007751267223 */ /* 0x040fe20000000026 */
        /* <DEDUP_REMOVED lines=12> */
[C---:B------:R-:W-:Y:S01]  /*62c0*/  FFMA R45, R81.reuse, R126, R45 ;  /* 0x0000007e512d7223 */ /* 0x040fe2000000002d */
[----:B------:R-:W-:Y:S02]  /*62d0*/  HADD2.F32 R128, -RZ, R128.H1_H1 ;  /* 0x30000080ff807230 */ /* 0x000fe40000004100 */
[C---:B------:R-:W-:Y:S01]  /*62e0*/  FMUL R46, R78.reuse, R50 ;  /* 0x000000324e2e7220 */ /* 0x040fe20000400000 */
[C---:B------:R-:W-:Y:S01]  /*62f0*/  FMUL R51, R78.reuse, R51 ;  /* 0x000000334e337220 */ /* 0x040fe20000400000 */
[--C-:B------:R-:W-:Y:S02]  /*6300*/  HADD2.F32 R131, -RZ, R132.reuse.H0_H0 ;  /* 0x20000084ff837230 */ /* 0x100fe40000004100 */
[C---:B------:R-:W-:Y:S01]  /*6310*/  FMUL R50, R78.reuse, R54 ;  /* 0x000000364e327220 */ /* 0x040fe20000400000 */
[C---:B------:R-:W-:Y:S01]  /*6320*/  FFMA R46, R81.reuse, R127, R46 ;  /* 0x0000007f512e7223 */ /* 0x040fe2000000002e */
[----:B------:R-:W-:Y:S02]  /*6330*/  HADD2.F32 R132, -RZ, R132.H1_H1 ;  /* 0x30000084ff847230 */ /* 0x000fe40000004100 */
[C---:B------:R-:W-:Y:S01]  /*6340*/  FFMA R51, R81.reuse, R128, R51 ;  /* 0x0000008051337223 */ /* 0x040fe20000000033 */
[C---:B------:R-:W-:Y:S01]  /*6350*/  FMUL R55, R78.reuse, R55 ;  /* 0x000000374e377220 */ /* 0x040fe20000400000 */
[C---:B------:R-:W-:Y:S01]  /*6360*/  FFMA R48, R81.reuse, R129, R48 ;  /* 0x0000008151307223 */ /* 0x040fe20000000030 */
[C---:B------:R-:W-:Y:S01]  /*6370*/  FFMA R49, R81.reuse, R130, R49 ;  /* 0x0000008251317223 */ /* 0x040fe20000000031 */
[--C-:B------:R-:W-:Y:S02]  /*6380*/  HADD2.F32 R135, -RZ, R136.reuse.H0_H0 ;  /* 0x20000088ff877230 */ /* 0x100fe40000004100 */
[C---:B------:R-:W-:Y:S01]  /*6390*/  FFMA R50, R81.reuse, R131, R50 ;  /* 0x0000008351327223 */ /* 0x040fe20000000032 */
[----:B------:R-:W-:Y:S02]  /*63a0*/  HADD2.F32 R136, -RZ, R136.H1_H1 ;  /* 0x30000088ff887230 */ /* 0x000fe40000004100 */
[C---:B------:R-:W-:Y:S01]  /*63b0*/  FMUL R54, R78.reuse, R58 ;  /* 0x0000003a4e367220 */ /* 0x040fe20000400000 */
        /* <DEDUP_REMOVED lines=16> */
[----:B------:R-:W-:Y:S01]  /*64c0*/  FFMA R63, R81, R140, R63 ;  /* 0x0000008c513f7223 */ /* 0x000fe2000000003f */
[----:B------:R-:W-:Y:S01]  /*64d0*/  FMUL R67, R78, R67 ;  /* 0x000000434e437220 */ /* 0x000fe20000400000 */
[----:B------:R-:W-:Y:S01]  /*64e0*/  F2FP.SATFINITE.E5M2.F32.PACK_AB_MERGE_C R186, R47, R42, RZ ;  /* 0x0000002a2fba723e */ /* 0x000fe200048060ff */
[----:B------:R-:W-:Y:S01]  /*64f0*/  FFMA R60, R81, R83, R60 ;  /* 0x00000053513c7223 */ /* 0x000fe2000000003c */
[----:B------:R-:W-:Y:S01]  /*6500*/  F2FP.SATFINITE.E5M2.F32.PACK_AB_MERGE_C R187, R51, R46, RZ ;  /* 0x0000002e33bb723e */ /* 0x000fe200048060ff */
[C---:B------:R-:W-:Y:S01]  /*6510*/  FFMA R61, R81.reuse, R80, R61 ;  /* 0x00000050513d7223 */ /* 0x040fe2000000003d */
[C---:B------:R-:W-:Y:S01]  /*6520*/  FFMA R62, R81.reuse, R85, R62 ;  /* 0x00000055513e7223 */ /* 0x040fe2000000003e */
[----:B------:R-:W-:Y:S01]  /*6530*/  FFMA R67, R81, R82, R67 ;  /* 0x0000005251437223 */ /* 0x000fe20000000043 */
[----:B------:R-:W-:Y:S02]  /*6540*/  F2FP.SATFINITE.E5M2.F32.PACK_AB_MERGE_C R186, R41, R40, R186 ;  /* 0x0000002829ba723e */ /* 0x000fe400048060ba */
[----:B------:R-:W-:Y:S02]  /*6550*/  F2FP.SATFINITE.E5M2.F32.PACK_AB_MERGE_C R187, R45, R44, R187 ;  /* 0x0000002c2dbb723e */ /* 0x000fe400048060bb */
[----:B------:R-:W-:Y:S02]  /*6560*/  F2FP.SATFINITE.E5M2.F32.PACK_AB_MERGE_C R188, R55, R50, RZ ;  /* 0x0000003237bc723e */ /* 0x000fe400048060ff */
[----:B------:R-:W-:Y:S01]  /*6570*/  F2FP.SATFINITE.E5M2.F32.PACK_AB_MERGE_C R189, R59, R54, RZ ;  /* 0x000000363bbd723e */ /* 0x000fe200048060ff */
[----:B------:R1:W-:Y:S01]  /*6580*/  STS.128 [R177+0x2020], R184 ;  /* 0x002020b8b1007388 */ /* 0x0003e20000000c00 */
[----:B------:R-:W-:Y:S02]  /*6590*/  F2FP.SATFINITE.E5M2.F32.PACK_AB_MERGE_C R190, R63, R58, RZ ;  /* 0x0000003a3fbe723e */ /* 0x000fe400048060ff */
[----:B------:R-:W-:Y:S02]  /*65a0*/  F2FP.SATFINITE.E5M2.F32.PACK_AB_MERGE_C R182, R67, R62, RZ ;  /* 0x0000003e43b6723e */ /* 0x000fe400048060ff */
[----:B------:R-:W-:Y:S02]  /*65b0*/  F2FP.SATFINITE.E5M2.F32.PACK_AB_MERGE_C R188, R49, R48, R188 ;  /* 0x0000003031bc723e */ /* 0x000fe400048060bc */
[----:B------:R-:W-:Y:S02]  /*65c0*/  F2FP.SATFINITE.E5M2.F32.PACK_AB_MERGE_C R189, R53, R52, R189 ;  /* 0x0000003435bd723e */ /* 0x000fe400048060bd */
[----:B------:R-:W-:Y:S02]  /*65d0*/  F2FP.SATFINITE.E5M2.F32.PACK_AB_MERGE_C R190, R57, R56, R190 ;  /* 0x0000003839be723e */ /* 0x000fe400048060be */
[----:B------:R-:W-:Y:S02]  /*65e0*/  F2FP.SATFINITE.E5M2.F32.PACK_AB_MERGE_C R191, R61, R60, R182 ;  /* 0x0000003c3dbf723e */ /* 0x000fe400048060b6 */
[----:B------:R-:W-:Y:S03]  /*65f0*/  IADD3 R76, PT, PT, R76, 0x1, RZ ;  /* 0x000000014c4c7810 */ /* 0x000fe60007ffe0ff */
[----:B------:R1:W-:Y:S01]  /*6600*/  STS.128 [R176+0x2030], R188 ;  /* 0x002030bcb0007388 */ /* 0x0003e20000000c00 */
[----:B------:R-:W-:Y:S01]  /*6610*/  @!PT LDS RZ, [RZ] ;  /* 0x00000000fffff984 */ /* 0x000fe20000000800 */
[----:B------:R-:W-:Y:S01]  /*6620*/  @!PT LDS RZ, [RZ] ;  /* 0x00000000fffff984 */ /* 0x000fe20000000800 */
[----:B------:R-:W-:Y:S01]  /*6630*/  @!PT LDS RZ, [RZ] ;  /* 0x00000000fffff984 */ /* 0x000fe20000000800 */
[----:B------:R-:W-:Y:S01]  /*6640*/  @!PT LDS RZ, [RZ] ;  /* 0x00000000fffff984 */ /* 0x000fe20000000800 */
[----:B------:R3:W-:Y:S07]  /*6650*/  MEMBAR.ALL.CTA ;  /* 0x0000000000007992 */ /* 0x0007ee0000008000 */
[----:B---3--:R-:W3:Y:S02]  /*6660*/  FENCE.VIEW.ASYNC.S ;  /* 0x00000000000073c6 */ /* 0x008ee40000000000 */
[----:B---3--:R-:W-:Y:S06]  /*6670*/  BAR.SYNC.DEFER_BLOCKING 0x1, 0x80 ;  /* 0x0042000000007b1d */ /* 0x008fec0000010000 */
[----:B------:R-:W-:Y:S05]  /*6680*/  @P0 BRA `(.L_x_93) ;  /* 0x0000000000340947 */ /* 0x000fea0003800000 */
[----:B------:R-:W-:Y:S01]  /*6690*/  UIADD3 UR12, UPT, UPT, UR43, 0x2200, URZ ;  /* 0x000022002b0c7890 */ /* 0x000fe2000fffe0ff */
[----:B------:R-:W-:Y:S01]  /*66a0*/  R2UR UR9, R155 ;  /* 0x000000009b0972ca */ /* 0x000fe200000e0000 */
[----:B------:R-:W-:Y:S01]  /*66b0*/  UIADD3 UR10, UP0, UPT, UR46, 0x680, URZ ;  /* 0x000006802e0a7890 */ /* 0x000fe2000ff1e0ff */
[----:B------:R-:W-:Y:S01]  /*66c0*/  R2UR UR8, R165 ;  /* 0x00000000a50872ca */ /* 0x000fe200000e0000 */
[----:B------:R-:W-:Y:S02]  /*66d0*/  UMOV UR7, UR36 ;  /* 0x0000002400077c82 */ /* 0x000fe40008000000 */
[----:B------:R-:W-:Y:S01]  /*66e0*/  IMAD.U32 R179, RZ, RZ, UR12 ;  /* 0x0000000cffb37e24 */ /* 0x000fe2000f8e00ff */
[----:B------:R-:W-:Y:S04]  /*66f0*/  UIADD3.X UR11, UPT, UPT, URZ, UR47, URZ, UP0, !UPT ;  /* 0x0000002fff0b7290 */ /* 0x000fe800087fe4ff */
[----:B------:R-:W-:Y:S03]  /*6700*/  R2UR UR4, R179 ;  /* 0x00000000b30472ca */ /* 0x000fe600000e0000 */
[----:B------:R-:W-:Y:S02]  /*6710*/  USHF.L.U32 UR5, UR9, 0x6, URZ ;  /* 0x0000000609057899 */ /* 0x000fe400080006ff */
[----:B------:R-:W-:Y:S09]  /*6720*/  USHF.L.U32 UR6, UR8, 0x7, URZ ;  /* 0x0000000708067899 */ /* 0x000ff200080006ff */
[----:B------:R3:W-:Y:S01]  /*6730*/  UTMASTG.3D [UR4], [UR10] ;  /* 0x000000040a0073b5 */ /* 0x0007e20008010000 */
[----:B------:R0:W-:Y:S01]  /*6740*/  UTMACMDFLUSH ;  /* 0x00000000000079b7 */ /* 0x0001e20000000000 */
[----:B---3--:R-:W-:Y:S04]  /*6750*/  DEPBAR.LE SB0, 0x0 ;  /* 0x000080000000791a */ /* 0x008fe80000000000 */
.L_x_93:
[----:B------:R-:W-:Y:S05]  /*6760*/  BSYNC.RECONVERGENT B0 ;  /* 0x0000000000007941 */ /* 0x000fea0003800200 */
.L_x_92:
[----:B------:R-:W-:Y:S01]  /*6770*/  BAR.SYNC.DEFER_BLOCKING 0x1, 0x80 ;  /* 0x0042000000007b1d */ /* 0x000fe20000010000 */
[----:B------:R-:W-:Y:S01]  /*6780*/  ISETP.NE.AND P2, PT, R180, RZ, PT ;  /* 0x000000ffb400720c */ /* 0x000fe20003f45270 */
[----:B------:R-:W-:Y:S01]  /*6790*/  IMAD.IADD R155, R75, 0x1, R143 ;  /* 0x000000014b9b7824 */ /* 0x000fe200078e028f */
[----:B------:R-:W-:Y:S01]  /*67a0*/  ISETP.NE.AND P0, PT, R181, 0x2, PT ;  /* 0x00000002b500780c */ /* 0x000fe20003f05270 */
[----:B------:R-:W-:Y:S01]  /*67b0*/  IMAD.IADD R165, R77, 0x1, R154 ;  /* 0x000000014da57824 */ /* 0x000fe200078e029a */
[----:B------:R-:W-:Y:S02]  /*67c0*/  ISETP.NE.AND P1, PT, R76, 0x4, PT ;  /* 0x000000044c00780c */ /* 0x000fe40003f25270 */
[----:B------:R-:W-:Y:S02]  /*67d0*/  SEL R3, RZ, 0x1, P0 ;  /* 0x00000001ff037807 */ /* 0x000fe40000000000 */
[----:B------:R-:W-:Y:S02]  /*67e0*/  SEL R0, RZ, 0x1, P1 ;  /* 0x00000001ff007807 */ /* 0x000fe40000800000 */
[----:B------:R-:W-:Y:S02]  /*67f0*/  LOP3.LUT R174, R174, R3, RZ, 0x3c, !PT ;  /* 0x00000003aeae7212 */ /* 0x000fe400078e3cff */
[----:B------:R-:W-:Y:S02]  /*6800*/  LOP3.LUT R175, R175, R0, RZ, 0x3c, !PT ;  /* 0x00000000afaf7212 */ /* 0x000fe400078e3cff */
[----:B------:R-:W-:Y:S02]  /*6810*/  @P2 R2UR UR36, R171 ;  /* 0x00000000ab2422ca */ /* 0x000fe400000e0000 */
[----:B------:R-:W-:Y:S02]  /*6820*/  SEL R181, R181, RZ, P0 ;  /* 0x000000ffb5b57207 */ /* 0x000fe40000000000 */
[----:B------:R-:W-:Y:S01]  /*6830*/  SEL R76, R76, RZ, P1 ;  /* 0x000000ff4c4c7207 */ /* 0x000fe20000800000 */
[----:B------:R-:W-:Y:S10]  /*6840*/  @P2 BRA `(.L_x_94) ;  /* 0xffffffdc00702947 */ /* 0x000ff4000383ffff */
[----:B------:R-:W-:Y:S05]  /*6850*/  EXIT ;  /* 0x000000000000794d */ /* 0x000fea0003800000 */
.L_x_19:
[----:B--2---:R2:W1:Y:S02]  /*6860*/  SYNCS.PHASECHK.TRANS64.TRYWAIT P0, [R3+URZ+0xd0], R2 ;  /* 0x0000d002030075a7 */ /* 0x00446400080011ff */
[----:B-1----:R-:W-:Y:S05]  /*6870*/  @!P0 NANOSLEEP.SYNCS 0x989680 ;  /* 0x009896800000895d */ /* 0x002fea0003900000 */
[----:B------:R-:W1:Y:S02]  /*6880*/  @!P0 SYNCS.PHASECHK.TRANS64 P0, [R3+URZ+0xd0], R2 ;  /* 0x0000d002030085a7 */ /* 0x000e6400080010ff */
[----:B-1----:R-:W-:Y:S05]  /*6890*/  @!P0 BRA `(.L_x_19) ;  /* 0xfffffffc00f08947 */ /* 0x002fea000383ffff */
[----:B------:R-:W-:Y:S05]  /*68a0*/  BRA `(.L_x_95) ;  /* 0xffffffac00347947 */ /* 0x000fea000383ffff */
.L_x_22:
[----:B-1----:R-:W-:-:S07]  /*68b0*/  MOV R2, UR33 ;  /* 0x0000002100027c02 */ /* 0x002fce0008000f00 */
.L_x_96:
[----:B-1----:R1:W2:Y:S02]  /*68c0*/  SYNCS.PHASECHK.TRANS64.TRYWAIT P0, [R2+URZ+0x20], R5 ;  /* 0x00002005020075a7 */ /* 0x0022a400080011ff */
[----:B--2---:R-:W-:Y:S05]  /*68d0*/  @!P0 NANOSLEEP.SYNCS 0x989680 ;  /* 0x009896800000895d */ /* 0x004fea0003900000 */
[----:B------:R-:W2:Y:S02]  /*68e0*/  @!P0 SYNCS.PHASECHK.TRANS64 P0, [R2+URZ+0x20], R5 ;  /* 0x00002005020085a7 */ /* 0x000ea400080010ff */
[----:B--2---:R-:W-:Y:S05]  /*68f0*/  @!P0 BRA `(.L_x_96) ;  /* 0xfffffffc00f08947 */ /* 0x004fea000383ffff */
[----:B------:R-:W-:Y:S05]  /*6900*/  BRA `(.L_x_21) ;  /* 0xffffffac00847947 */ /* 0x000fea000383ffff */
.L_x_28:
[----:B-1----:R-:W-:-:S07]  /*6910*/  MOV R2, UR17 ;  /* 0x0000001100027c02 */ /* 0x002fce0008000f00 */
.L_x_97:
[----:B-1----:R1:W2:Y:S02]  /*6920*/  SYNCS.PHASECHK.TRANS64.TRYWAIT P0, [R2+URZ+0x20], R5 ;  /* 0x00002005020075a7 */ /* 0x0022a400080011ff */
[----:B--2---:R-:W-:Y:S05]  /*6930*/  @!P0 NANOSLEEP.SYNCS 0x989680 ;  /* 0x009896800000895d */ /* 0x004fea0003900000 */
[----:B------:R-:W2:Y:S02]  /*6940*/  @!P0 SYNCS.PHASECHK.TRANS64 P0, [R2+URZ+0x20], R5 ;  /* 0x00002005020085a7 */ /* 0x000ea400080010ff */
[----:B--2---:R-:W-:Y:S05]  /*6950*/  @!P0 BRA `(.L_x_97) ;  /* 0xfffffffc00f08947 */ /* 0x004fea000383ffff */
[----:B------:R-:W-:Y:S05]  /*6960*/  BRA `(.L_x_27) ;  /* 0xffffffb0002c7947 */ /* 0x000fea000383ffff */
.L_x_32:
[----:B-1----:R1:W2:Y:S02]  /*6970*/  SYNCS.PHASECHK.TRANS64.TRYWAIT P0, [R2+URZ+0x60], R3 ;  /* 0x00006003020075a7 */ /* 0x0022a400080011ff */
[----:B--2---:R-:W-:Y:S05]  /*6980*/  @!P0 NANOSLEEP.SYNCS 0x989680 ;  /* 0x009896800000895d */ /* 0x004fea0003900000 */
[----:B------:R-:W2:Y:S02]  /*6990*/  @!P0 SYNCS.PHASECHK.TRANS64 P0, [R2+URZ+0x60], R3 ;  /* 0x00006003020085a7 */ /* 0x000ea400080010ff */
[----:B--2---:R-:W-:Y:S05]  /*69a0*/  @!P0 BRA `(.L_x_32) ;  /* 0xfffffffc00f08947 */ /* 0x004fea000383ffff */
[----:B------:R-:W-:Y:S05]  /*69b0*/  BRA `(.L_x_98) ;  /* 0xffffffb000bc7947 */ /* 0x000fea000383ffff */
.L_x_36:
[----:B----4-:R-:W-:-:S07]  /*69c0*/  MOV R0, UR5 ;  /* 0x0000000500007c02 */ /* 0x010fce0008000f00 */
.L_x_99:
[----:B-1----:R1:W2:Y:S02]  /*69d0*/  SYNCS.PHASECHK.TRANS64.TRYWAIT P0, [R0+URZ], R3 ;  /* 0x00000003000075a7 */ /* 0x0022a400080011ff */
[----:B--2---:R-:W-:Y:S05]  /*69e0*/  @!P0 NANOSLEEP.SYNCS 0x989680 ;  /* 0x009896800000895d */ /* 0x004fea0003900000 */
[----:B------:R-:W2:Y:S02]  /*69f0*/  @!P0 SYNCS.PHASECHK.TRANS64 P0, [R0+URZ], R3 ;  /* 0x00000003000085a7 */ /* 0x000ea400080010ff */
[----:B--2---:R-:W-:Y:S05]  /*6a00*/  @!P0 BRA `(.L_x_99) ;  /* 0xfffffffc00f08947 */ /* 0x004fea000383ffff */
[----:B------:R-:W-:Y:S05]  /*6a10*/  BRA `(.L_x_100) ;  /* 0xffffffb8002c7947 */ /* 0x000fea000383ffff */
.L_x_37:
[----:B----4-:R-:W-:-:S07]  /*6a20*/  MOV R0, UR5 ;  /* 0x0000000500007c02 */ /* 0x010fce0008000f00 */
.L_x_101:
[----:B-1----:R1:W2:Y:S02]  /*6a30*/  SYNCS.PHASECHK.TRANS64.TRYWAIT P0, [R0+URZ], R3 ;  /* 0x00000003000075a7 */ /* 0x0022a400080011ff */
[----:B--2---:R-:W-:Y:S05]  /*6a40*/  @!P0 NANOSLEEP.SYNCS 0x989680 ;  /* 0x009896800000895d */ /* 0x004fea0003900000 */
[----:B------:R-:W2:Y:S02]  /*6a50*/  @!P0 SYNCS.PHASECHK.TRANS64 P0, [R0+URZ], R3 ;  /* 0x00000003000085a7 */ /* 0x000ea400080010ff */
[----:B--2---:R-:W-:Y:S05]  /*6a60*/  @!P0 BRA `(.L_x_101) ;  /* 0xfffffffc00f08947 */ /* 0x004fea000383ffff */
[----:B------:R-:W-:Y:S05]  /*6a70*/  BRA `(.L_x_102) ;  /* 0xffffffb800387947 */ /* 0x000fea000383ffff */
.L_x_38:
[----:B----4-:R-:W-:-:S07]  /*6a80*/  MOV R0, UR5 ;  /* 0x0000000500007c02 */ /* 0x010fce0008000f00 */
.L_x_103:
[----:B-1----:R1:W2:Y:S02]  /*6a90*/  SYNCS.PHASECHK.TRANS64.TRYWAIT P0, [R0+URZ], R3 ;  /* 0x00000003000075a7 */ /* 0x0022a400080011ff */
[----:B--2---:R-:W-:Y:S05]  /*6aa0*/  @!P0 NANOSLEEP.SYNCS 0x989680 ;  /* 0x009896800000895d */ /* 0x004fea0003900000 */
[----:B------:R-:W2:Y:S02]  /*6ab0*/  @!P0 SYNCS.PHASECHK.TRANS64 P0, [R0+URZ], R3 ;  /* 0x00000003000085a7 */ /* 0x000ea400080010ff */
[----:B--2---:R-:W-:Y:S05]  /*6ac0*/  @!P0 BRA `(.L_x_103) ;  /* 0xfffffffc00f08947 */ /* 0x004fea000383ffff */
[----:B------:R-:W-:Y:S05]  /*6ad0*/  BRA `(.L_x_104) ;  /* 0xffffffb800447947 */ /* 0x000fea000383ffff */
.L_x_41:
[----:B-1----:R1:W2:Y:S02]  /*6ae0*/  SYNCS.PHASECHK.TRANS64.TRYWAIT P0, [R0+URZ+0xc0], R5 ;  /* 0x0000c005000075a7 */ /* 0x0022a400080011ff */
[----:B--2---:R-:W-:Y:S05]  /*6af0*/  @!P0 NANOSLEEP.SYNCS 0x989680 ;  /* 0x009896800000895d */ /* 0x004fea0003900000 */
[----:B------:R-:W2:Y:S02]  /*6b00*/  @!P0 SYNCS.PHASECHK.TRANS64 P0, [R0+URZ+0xc0], R5 ;  /* 0x0000c005000085a7 */ /* 0x000ea400080010ff */
[----:B--2---:R-:W-:Y:S05]  /*6b10*/  @!P0 BRA `(.L_x_41) ;  /* 0xfffffffc00f08947 */ /* 0x004fea000383ffff */
[----:B------:R-:W-:Y:S05]  /*6b20*/  BRA `(.L_x_105) ;  /* 0xffffffb800a07947 */ /* 0x000fea000383ffff */
.L_x_42:
[----:B------:R-:W-:-:S07]  /*6b30*/  MOV R0, UR5 ;  /* 0x0000000500007c02 */ /* 0x000fce0008000f00 */
.L_x_106:
[----:B-1----:R1:W2:Y:S02]  /*6b40*/  SYNCS.PHASECHK.TRANS64.TRYWAIT P0, [R0+URZ+0x70], R5 ;  /* 0x00007005000075a7 */ /* 0x0022a400080011ff */
[----:B--2---:R-:W-:Y:S05]  /*6b50*/  @!P0 NANOSLEEP.SYNCS 0x989680 ;  /* 0x009896800000895d */ /* 0x004fea0003900000 */
[----:B------:R-:W2:Y:S02]  /*6b60*/  @!P0 SYNCS.PHASECHK.TRANS64 P0, [R0+URZ+0x70], R5 ;  /* 0x00007005000085a7 */ /* 0x000ea400080010ff */
[----:B--2---:R-:W-:Y:S05]  /*6b70*/  @!P0 BRA `(.L_x_106) ;  /* 0xfffffffc00f08947 */ /* 0x004fea000383ffff */
[----:B------:R-:W-:Y:S05]  /*6b80*/  BRA `(.L_x_107) ;  /* 0xffffffb800b07947 */ /* 0x000fea000383ffff */
.L_x_43:
[----:B-1----:R1:W2:Y:S02]  /*6b90*/  SYNCS.PHASECHK.TRANS64.TRYWAIT P1, [R0+URZ+0x60], R5 ;  /* 0x00006005000075a7 */ /* 0x0022a400080211ff */
[----:B--2---:R-:W-:Y:S05]  /*6ba0*/  @!P1 NANOSLEEP.SYNCS 0x989680 ;  /* 0x009896800000995d */ /* 0x004fea0003900000 */
[----:B------:R-:W2:Y:S02]  /*6bb0*/  @!P1 SYNCS.PHASECHK.TRANS64 P1, [R0+URZ+0x60], R5 ;  /* 0x00006005000095a7 */ /* 0x000ea400080210ff */
[----:B--2---:R-:W-:Y:S05]  /*6bc0*/  @!P1 BRA `(.L_x_43) ;  /* 0xfffffffc00f09947 */ /* 0x004fea000383ffff */
[----:B------:R-:W-:Y:S05]  /*6bd0*/  BRA `(.L_x_108) ;  /* 0xffffffb800e07947 */ /* 0x000fea000383ffff */
.L_x_46:
[----:B------:R-:W-:-:S07]  /*6be0*/  MOV R0, UR5 ;  /* 0x0000000500007c02 */ /* 0x000fce0008000f00 */
.L_x_109:
[----:B-1----:R1:W2:Y:S02]  /*6bf0*/  SYNCS.PHASECHK.TRANS64.TRYWAIT P0, [R0+URZ+0x70], R3 ;  /* 0x00007003000075a7 */ /* 0x0022a400080011ff */
[----:B--2---:R-:W-:Y:S05]  /*6c00*/  @!P0 NANOSLEEP.SYNCS 0x989680 ;  /* 0x009896800000895d */ /* 0x004fea0003900000 */
[----:B------:R-:W2:Y:S02]  /*6c10*/  @!P0 SYNCS.PHASECHK.TRANS64 P0, [R0+URZ+0x70], R3 ;  /* 0x00007003000085a7 */ /* 0x000ea400080010ff */
[----:B--2---:R-:W-:Y:S05]  /*6c20*/  @!P0 BRA `(.L_x_109) ;  /* 0xfffffffc00f08947 */ /* 0x004fea000383ffff */
[----:B------:R-:W-:Y:S05]  /*6c30*/  BRA `(.L_x_45) ;  /* 0xffffffbc00347947 */ /* 0x000fea000383ffff */
.L_x_53:
[----:B-1----:R1:W2:Y:S02]  /*6c40*/  SYNCS.PHASECHK.TRANS64.TRYWAIT P1, [R0+URZ+0x60], R5 ;  /* 0x00006005000075a7 */ /* 0x0022a400080211ff */
[----:B--2---:R-:W-:Y:S05]  /*6c50*/  @!P1 NANOSLEEP.SYNCS 0x989680 ;  /* 0x009896800000995d */ /* 0x004fea0003900000 */
[----:B------:R-:W2:Y:S02]  /*6c60*/  @!P1 SYNCS.PHASECHK.TRANS64 P1, [R0+URZ+0x60], R5 ;  /* 0x00006005000095a7 */ /* 0x000ea400080210ff */
[----:B--2---:R-:W-:Y:S05]  /*6c70*/  @!P1 BRA `(.L_x_53) ;  /* 0xfffffffc00f09947 */ /* 0x004fea000383ffff */
[----:B------:R-:W-:Y:S05]  /*6c80*/  BRA `(.L_x_110) ;  /* 0xffffffc000947947 */ /* 0x000fea000383ffff */
.L_x_54:
[----:B------:R-:W-:-:S07]  /*6c90*/  MOV R3, UR8 ;  /* 0x0000000800037c02 */ /* 0x000fce0008000f00 */
.L_x_111:
[----:B-1----:R1:W2:Y:S02]  /*6ca0*/  SYNCS.PHASECHK.TRANS64.TRYWAIT P0, [R3+URZ+0xa0], R0 ;  /* 0x0000a000030075a7 */ /* 0x0022a400080011ff */
[----:B--2---:R-:W-:Y:S05]  /*6cb0*/  @!P0 NANOSLEEP.SYNCS 0x989680 ;  /* 0x009896800000895d */ /* 0x004fea0003900000 */
[----:B------:R-:W2:Y:S02]  /*6cc0*/  @!P0 SYNCS.PHASECHK.TRANS64 P0, [R3+URZ+0xa0], R0 ;  /* 0x0000a000030085a7 */ /* 0x000ea400080010ff */
[----:B--2---:R-:W-:Y:S05]  /*6cd0*/  @!P0 BRA `(.L_x_111) ;  /* 0xfffffffc00f08947 */ /* 0x004fea000383ffff */
[----:B------:R-:W-:Y:S05]  /*6ce0*/  BRA `(.L_x_112) ;  /* 0xffffffc000cc7947 */ /* 0x000fea000383ffff */
.L_x_57:
[----:B------:R-:W-:Y:S07]  /*6cf0*/  MOV R0, UR7 ;  /* 0x0000000700007c02 */ /* 0x000fee0008000f00 */
.L_x_113:
[----:B-1----:R1:W2:Y:S02]  /*6d00*/  SYNCS.PHASECHK.TRANS64.TRYWAIT P0, [R0+URZ], R3 ;  /* 0x00000003000075a7 */ /* 0x0022a400080011ff */
[----:B--2---:R-:W-:Y:S05]  /*6d10*/  @!P0 NANOSLEEP.SYNCS 0x989680 ;  /* 0x009896800000895d */ /* 0x004fea0003900000 */
[----:B------:R-:W2:Y:S02]  /*6d20*/  @!P0 SYNCS.PHASECHK.TRANS64 P0, [R0+URZ], R3 ;  /* 0x00000003000085a7 */ /* 0x000ea400080010ff */
[----:B--2---:R-:W-:Y:S05]  /*6d30*/  @!P0 BRA `(.L_x_113) ;  /* 0xfffffffc00f08947 */ /* 0x004fea000383ffff */
[----:B------:R-:W-:Y:S05]  /*6d40*/  BRA `(.L_x_56) ;  /* 0xffffffc000e87947 */ /* 0x000fea000383ffff */
.L_x_60:
[----:B------:R-:W-:-:S07]  /*6d50*/  MOV R0, UR5 ;  /* 0x0000000500007c02 */ /* 0x000fce0008000f00 */
.L_x_114:
[----:B--2---:R2:W3:Y:S02]  /*6d60*/  SYNCS.PHASECHK.TRANS64.TRYWAIT P0, [R0+URZ], R3 ;  /* 0x00000003000075a7 */ /* 0x0044e400080011ff */
[----:B---3--:R-:W-:Y:S05]  /*6d70*/  @!P0 NANOSLEEP.SYNCS 0x989680 ;  /* 0x009896800000895d */ /* 0x008fea0003900000 */
[----:B------:R-:W3:Y:S02]  /*6d80*/  @!P0 SYNCS.PHASECHK.TRANS64 P0, [R0+URZ], R3 ;  /* 0x00000003000085a7 */ /* 0x000ee400080010ff */
[----:B---3--:R-:W-:Y:S05]  /*6d90*/  @!P0 BRA `(.L_x_114) ;  /* 0xfffffffc00f08947 */ /* 0x008fea000383ffff */
[----:B------:R-:W-:Y:S05]  /*6da0*/  BRA `(.L_x_115) ;  /* 0xffffffc4009c7947 */ /* 0x000fea000383ffff */
.L_x_61:
[----:B------:R-:W-:-:S07]  /*6db0*/  MOV R0, UR5 ;  /* 0x0000000500007c02 */ /* 0x000fce0008000f00 */
.L_x_116:
[----:B-1----:R1:W2:Y:S02]  /*6dc0*/  SYNCS.PHASECHK.TRANS64.TRYWAIT P0, [R0+URZ], R3 ;  /* 0x00000003000075a7 */ /* 0x0022a400080011ff */
[----:B--2---:R-:W-:Y:S05]  /*6dd0*/  @!P0 NANOSLEEP.SYNCS 0x989680 ;  /* 0x009896800000895d */ /* 0x004fea0003900000 */
[----:B------:R-:W2:Y:S02]  /*6de0*/  @!P0 SYNCS.PHASECHK.TRANS64 P0, [R0+URZ], R3 ;  /* 0x00000003000085a7 */ /* 0x000ea400080010ff */
[----:B--2---:R-:W-:Y:S05]  /*6df0*/  @!P0 BRA `(.L_x_116) ;  /* 0xfffffffc00f08947 */ /* 0x004fea000383ffff */
[----:B------:R-:W-:Y:S05]  /*6e00*/  BRA `(.L_x_117) ;  /* 0xffffffc400a87947 */ /* 0x000fea000383ffff */
.L_x_62:
[----:B------:R-:W-:-:S07]  /*6e10*/  MOV R0, UR5 ;  /* 0x0000000500007c02 */ /* 0x000fce0008000f00 */
.L_x_118:
[----:B-1----:R1:W2:Y:S02]  /*6e20*/  SYNCS.PHASECHK.TRANS64.TRYWAIT P0, [R0+URZ], R3 ;  /* 0x00000003000075a7 */ /* 0x0022a400080011ff */
[----:B--2---:R-:W-:Y:S05]  /*6e30*/  @!P0 NANOSLEEP.SYNCS 0x989680 ;  /* 0x009896800000895d */ /* 0x004fea0003900000 */
[----:B------:R-:W2:Y:S02]  /*6e40*/  @!P0 SYNCS.PHASECHK.TRANS64 P0, [R0+URZ], R3 ;  /* 0x00000003000085a7 */ /* 0x000ea400080010ff */
[----:B--2---:R-:W-:Y:S05]  /*6e50*/  @!P0 BRA `(.L_x_118) ;  /* 0xfffffffc00f08947 */ /* 0x004fea000383ffff */
[----:B------:R-:W-:Y:S05]  /*6e60*/  BRA `(.L_x_119) ;  /* 0xffffffc400b47947 */ /* 0x000fea000383ffff */
.L_x_63:
[----:B------:R-:W-:-:S07]  /*6e70*/  MOV R0, UR7 ;  /* 0x0000000700007c02 */ /* 0x000fce0008000f00 */
.L_x_120:
[----:B-1----:R1:W2:Y:S02]  /*6e80*/  SYNCS.PHASECHK.TRANS64.TRYWAIT P0, [R0+URZ], R3 ;  /* 0x00000003000075a7 */ /* 0x0022a400080011ff */
[----:B--2---:R-:W-:Y:S05]  /*6e90*/  @!P0 NANOSLEEP.SYNCS 0x989680 ;  /* 0x009896800000895d */ /* 0x004fea0003900000 */
[----:B------:R-:W2:Y:S02]  /*6ea0*/  @!P0 SYNCS.PHASECHK.TRANS64 P0, [R0+URZ], R3 ;  /* 0x00000003000085a7 */ /* 0x000ea400080010ff */
[----:B--2---:R-:W-:Y:S05]  /*6eb0*/  @!P0 BRA `(.L_x_120) ;  /* 0xfffffffc00f08947 */ /* 0x004fea000383ffff */
[----:B------:R-:W-:Y:S05]  /*6ec0*/  BRA `(.L_x_121) ;  /* 0xffffffc400c07947 */ /* 0x000fea000383ffff */
.L_x_68:
[----:B---3--:R3:W1:Y:S02]  /*6ed0*/  SYNCS.PHASECHK.TRANS64.TRYWAIT P0, [R0+URZ+0x60], R3 ;  /* 0x00006003000075a7 */ /* 0x00866400080011ff */
[----:B-1----:R-:W-:Y:S05]  /*6ee0*/  @!P0 NANOSLEEP.SYNCS 0x989680 ;  /* 0x009896800000895d */ /* 0x002fea0003900000 */
[----:B------:R-:W1:Y:S02]  /*6ef0*/  @!P0 SYNCS.PHASECHK.TRANS64 P0, [R0+URZ+0x60], R3 ;  /* 0x00006003000085a7 */ /* 0x000e6400080010ff */
[----:B-1----:R-:W-:Y:S05]  /*6f00*/  @!P0 BRA `(.L_x_68) ;  /* 0xfffffffc00f08947 */ /* 0x002fea000383ffff */
[----:B------:R-:W-:Y:S05]  /*6f10*/  BRA `(.L_x_122) ;  /* 0xffffffc800bc7947 */ /* 0x000fea000383ffff */
.L_x_71:
[----:B------:R-:W-:Y:S07]  /*6f20*/  MOV R0, UR6 ;  /* 0x0000000600007c02 */ /* 0x000fee0008000f00 */
.L_x_123:
[----:B-1----:R1:W3:Y:S02]  /*6f30*/  SYNCS.PHASECHK.TRANS64.TRYWAIT P0, [R0+URZ+0x58], R3 ;  /* 0x00005803000075a7 */ /* 0x0022e400080011ff */
[----:B---3--:R-:W-:Y:S05]  /*6f40*/  @!P0 NANOSLEEP.SYNCS 0x989680 ;  /* 0x009896800000895d */ /* 0x008fea0003900000 */
[----:B------:R-:W3:Y:S02]  /*6f50*/  @!P0 SYNCS.PHASECHK.TRANS64 P0, [R0+URZ+0x58], R3 ;  /* 0x00005803000085a7 */ /* 0x000ee400080010ff */
[----:B---3--:R-:W-:Y:S05]  /*6f60*/  @!P0 BRA `(.L_x_123) ;  /* 0xfffffffc00f08947 */ /* 0x008fea000383ffff */
[----:B------:R-:W-:Y:S05]  /*6f70*/  BRA `(.L_x_70) ;  /* 0xffffffcc00a87947 */ /* 0x000fea000383ffff */
.L_x_74:
[----:B------:R-:W-:Y:S07]  /*6f80*/  MOV R3, UR6 ;  /* 0x0000000600037c02 */ /* 0x000fee0008000f00 */
.L_x_124:
[----:B-1----:R1:W2:Y:S02]  /*6f90*/  SYNCS.PHASECHK.TRANS64.TRYWAIT P2, [R3+URZ+0x48], R26 ;  /* 0x0000481a030075a7 */ /* 0x0022a400080411ff */
[----:B--2---:R-:W-:Y:S05]  /*6fa0*/  @!P2 NANOSLEEP.SYNCS 0x989680 ;  /* 0x009896800000a95d */ /* 0x004fea0003900000 */
[----:B------:R-:W2:Y:S02]  /*6fb0*/  @!P2 SYNCS.PHASECHK.TRANS64 P2, [R3+URZ+0x48], R26 ;  /* 0x0000481a0300a5a7 */ /* 0x000ea400080410ff */
[----:B--2---:R-:W-:Y:S05]  /*6fc0*/  @!P2 BRA `(.L_x_124) ;  /* 0xfffffffc00f0a947 */ /* 0x004fea000383ffff */
[----:B------:R-:W-:Y:S05]  /*6fd0*/  BRA `(.L_x_125) ;  /* 0xffffffd0003c7947 */ /* 0x000fea000383ffff */
.L_x_77:
[----:B--2---:R2:W4:Y:S02]  /*6fe0*/  SYNCS.PHASECHK.TRANS64.TRYWAIT P0, [R0+URZ+0x60], R3 ;  /* 0x00006003000075a7 */ /* 0x00452400080011ff */
[----:B----4-:R-:W-:Y:S05]  /*6ff0*/  @!P0 NANOSLEEP.SYNCS 0x989680 ;  /* 0x009896800000895d */ /* 0x010fea0003900000 */
[----:B------:R-:W4:Y:S02]  /*7000*/  @!P0 SYNCS.PHASECHK.TRANS64 P0, [R0+URZ+0x60], R3 ;  /* 0x00006003000085a7 */ /* 0x000f2400080010ff */
[----:B----4-:R-:W-:Y:S05]  /*7010*/  @!P0 BRA `(.L_x_77) ;  /* 0xfffffffc00f08947 */ /* 0x010fea000383ffff */
[----:B------:R-:W-:Y:S05]  /*7020*/  BRA `(.L_x_126) ;  /* 0xffffffd4008c7947 */ /* 0x000fea000383ffff */
.L_x_88:
[----:B-1----:R-:W-:Y:S04]  /*7030*/  MOV R0, UR43 ;  /* 0x0000002b00007c02 */ /* 0x002fe80008000f00 */
[----:B------:R1:W2:Y:S03]  /*7040*/  SYNCS.PHASECHK.TRANS64.TRYWAIT P1, [R0+URZ+0x40], R3 ;  /* 0x00004003000075a7 */ /* 0x0002a600080211ff */
[----:B--2---:R-:W-:Y:S05]  /*7050*/  @!P1 NANOSLEEP.SYNCS 0x989680 ;  /* 0x009896800000995d */ /* 0x004fea0003900000 */
[----:B------:R-:W2:Y:S02]  /*7060*/  @!P1 SYNCS.PHASECHK.TRANS64 P1, [R0+URZ+0x40], R3 ;  /* 0x00004003000095a7 */ /* 0x000ea400080210ff */
[----:B--2---:R-:W-:Y:S05]  /*7070*/  @!P1 BRA `(.L_x_88) ;  /* 0xfffffffc00ec9947 */ /* 0x004fea000383ffff */
[----:B------:R-:W-:Y:S05]  /*7080*/  BRA `(.L_x_87) ;  /* 0xffffffe000887947 */ /* 0x000fea000383ffff */
.L_x_90:
[----:B------:R1:W1:Y:S02]  /*7090*/  SYNCS.PHASECHK.TRANS64.TRYWAIT P1, [R156+URZ+0x80], R5 ;  /* 0x000080059c0075a7 */ /* 0x00026400080211ff */
[----:B-1----:R-:W-:Y:S05]  /*70a0*/  @!P1 NANOSLEEP.SYNCS 0x989680 ;  /* 0x009896800000995d */ /* 0x002fea0003900000 */
[----:B------:R-:W1:Y:S02]  /*70b0*/  @!P1 SYNCS.PHASECHK.TRANS64 P1, [R156+URZ+0x80], R5 ;  /* 0x000080059c0095a7 */ /* 0x000e6400080210ff */
[----:B-1----:R-:W-:Y:S05]  /*70c0*/  @!P1 BRA `(.L_x_90) ;  /* 0xfffffffc00f09947 */ /* 0x002fea000383ffff */
[----:B------:R-:W-:Y:S05]  /*70d0*/  BRA `(.L_x_89) ;  /* 0xffffffe000cc7947 */ /* 0x000fea000383ffff */
        .weak           $__internal_0_$__cuda_sm10x_tcgen05_guardrail_trap_col_being_dealloced_not_returned_by_alloc
        .type           $__internal_0_$__cuda_sm10x_tcgen05_guardrail_trap_col_being_dealloced_not_returned_by_alloc,@function
        .size           $__internal_0_$__cuda_sm10x_tcgen05_guardrail_trap_col_being_dealloced_not_returned_by_alloc,($__internal_1_$__cuda_sm10x_tcgen05_guardrail_trap_phase_invalid_during_alloc - $__internal_0_$__cuda_sm10x_tcgen05_guardrail_trap_col_being_dealloced_not_returned_by_alloc)
$__internal_0_$__cuda_sm10x_tcgen05_guardrail_trap_col_being_dealloced_not_returned_by_alloc:
[----:B------:R-:W-:Y:S05]  /*70e0*/  BPT.TRAP 0x1 ;  /* 0x000000040000795c */ /* 0x000fea0000300000 */
[----:B------:R-:W-:-:S04]  /*70f0*/  HFMA2 R3, -RZ, RZ, 0, 0 ;  /* 0x00000000ff037431 */ /* 0x000fc800000001ff */
[----:B------:R-:W-:Y:S05]  /*7100*/  RET.REL.NODEC R2 `(_ZN7cutlass13device_kernelINS_4gemm6kernel13GemmUniversalIN4cute5tupleIJiiiiEEENS1_10collective13CollectiveMmaINS1_35MainloopSm100TmaUmmaWarpSpecializedILi4ELi2ELi4ENS5_IJNS4_1CILi1EEESB_SB_EEEEENS5_IJNSA_ILi128EEENSA_ILi64EEESF_EEENS_12float_e5m2_tENS5_IJlSB_lEEESH_SI_NS4_8TiledMMAINS4_8MMA_AtomIJNS4_10MMA_TraitsINS4_19SM100_MMA_F8F6F4_SSEJSH_SH_fSE_SF_NS4_17integral_constantINS4_4UMMA5MajorELSP_0EEESQ_NSN_INSO_7ScaleInELSR_0EEESS_EEEEEENS4_6LayoutISC_NS5_IJNSA_ILi0EEESW_SW_EEEEENS5_IJNS4_10UnderscoreESZ_SZ_EEEEENS4_13SM90_TMA_LOADENS4_14ComposedLayoutINS4_7SwizzleILi2ELi4ELi3EEENS4_18smem_ptr_flag_bitsILi8EEENSV_INS5_IJNSA_ILi8EEESF_EEENS5_IJSF_SB_EEEEEEEvNS4_8identityES12_S1C_vS1D_EENS_8epilogue10collective18CollectiveEpilogueINS1F_23Sm100TmaWarpSpecializedILi1ELi1ELi64ELb0ELb0EEEJSG_NS5_IJNSV_ISE_SB_EENSV_ISF_SB_EEEEESH_SI_SH_SI_NS1F_6fusion15FusionCallbacksIS1J_NS1N_17LinearCombinationISH_fSH_fLNS_15FloatRoundStyleE2EEESG_S1M_JEEENS4_5SM1004TMEM4LOAD26SM100_TMEM_LOAD_32dp32b64xES12_S1C_NS4_39AutoVectorizingCopyWithAssumedAlignmentILi128EEENS4_14SM90_TMA_STOREES1C_S1Y_S1Y_EEEvvEEEEvNT_6ParamsE) ;  /* 0xffffff8c02bc7950 */ /* 0x000fea0003c3ffff */
        .weak           $__internal_1_$__cuda_sm10x_tcgen05_guardrail_trap_phase_invalid_during_alloc
        .type           $__internal_1_$__cuda_sm10x_tcgen05_guardrail_trap_phase_invalid_during_alloc,@function
        .size           $__internal_1_$__cuda_sm10x_tcgen05_guardrail_trap_phase_invalid_during_alloc,($__internal_2_$__cuda_sm10x_tcgen05_guardrail_trap_unallocated_columns_being_dealloced - $__internal_1_$__cuda_sm10x_tcgen05_guardrail_trap_phase_invalid_during_alloc)
$__internal_1_$__cuda_sm10x_tcgen05_guardrail_trap_phase_invalid_during_alloc:
[----:B------:R-:W-:Y:S05]  /*7110*/  BPT.TRAP 0x1 ;  /* 0x000000040000795c */ /* 0x000fea0000300000 */
[----:B------:R-:W-:-:S04]  /*7120*/  MOV R3, 0x0 ;  /* 0x0000000000037802 */ /* 0x000fc80000000f00 */
[----:B------:R-:W-:Y:S05]  /*7130*/  RET.REL.NODEC R2 `(_ZN7cutlass13device_kernelINS_4gemm6kernel13GemmUniversalIN4cute5tupleIJiiiiEEENS1_10collective13CollectiveMmaINS1_35MainloopSm100TmaUmmaWarpSpecializedILi4ELi2ELi4ENS5_IJNS4_1CILi1EEESB_SB_EEEEENS5_IJNSA_ILi128EEENSA_ILi64EEESF_EEENS_12float_e5m2_tENS5_IJlSB_lEEESH_SI_NS4_8TiledMMAINS4_8MMA_AtomIJNS4_10MMA_TraitsINS4_19SM100_MMA_F8F6F4_SSEJSH_SH_fSE_SF_NS4_17integral_constantINS4_4UMMA5MajorELSP_0EEESQ_NSN_INSO_7ScaleInELSR_0EEESS_EEEEEENS4_6LayoutISC_NS5_IJNSA_ILi0EEESW_SW_EEEEENS5_IJNS4_10UnderscoreESZ_SZ_EEEEENS4_13SM90_TMA_LOADENS4_14ComposedLayoutINS4_7SwizzleILi2ELi4ELi3EEENS4_18smem_ptr_flag_bitsILi8EEENSV_INS5_IJNSA_ILi8EEESF_EEENS5_IJSF_SB_EEEEEEEvNS4_8identityES12_S1C_vS1D_EENS_8epilogue10collective18CollectiveEpilogueINS1F_23Sm100TmaWarpSpecializedILi1ELi1ELi64ELb0ELb0EEEJSG_NS5_IJNSV_ISE_SB_EENSV_ISF_SB_EEEEESH_SI_SH_SI_NS1F_6fusion15FusionCallbacksIS1J_NS1N_17LinearCombinationISH_fSH_fLNS_15FloatRoundStyleE2EEESG_S1M_JEEENS4_5SM1004TMEM4LOAD26SM100_TMEM_LOAD_32dp32b64xES12_S1C_NS4_39AutoVectorizingCopyWithAssumedAlignmentILi128EEENS4_14SM90_TMA_STOREES1C_S1Y_S1Y_EEEvvEEEEvNT_6ParamsE) ;  /* 0xffffff8c02b07950 */ /* 0x000fea0003c3ffff */
        .weak           $__internal_2_$__cuda_sm10x_tcgen05_guardrail_trap_unallocated_columns_being_dealloced
        .type           $__internal_2_$__cuda_sm10x_tcgen05_guardrail_trap_unallocated_columns_being_dealloced,@function
        .size           $__internal_2_$__cuda_sm10x_tcgen05_guardrail_trap_unallocated_columns_being_dealloced,(.L_x_128 - $__internal_2_$__cuda_sm10x_tcgen05_guardrail_trap_unallocated_columns_being_dealloced)
$__internal_2_$__cuda_sm10x_tcgen05_guardrail_trap_unallocated_columns_being_dealloced:
[----:B------:R-:W-:Y:S05]  /*7140*/  BPT.TRAP 0x1 ;  /* 0x000000040000795c */ /* 0x000fea0000300000 */
[----:B------:R-:W-:-:S04]  /*7150*/  HFMA2 R3, -RZ, RZ, 0, 0 ;  /* 0x00000000ff037431 */ /* 0x000fc800000001ff */
[----:B------:R-:W-:Y:S05]  /*7160*/  RET.REL.NODEC R2 `(_ZN7cutlass13device_kernelINS_4gemm6kernel13GemmUniversalIN4cute5tupleIJiiiiEEENS1_10collective13CollectiveMmaINS1_35MainloopSm100TmaUmmaWarpSpecializedILi4ELi2ELi4ENS5_IJNS4_1CILi1EEESB_SB_EEEEENS5_IJNSA_ILi128EEENSA_ILi64EEESF_EEENS_12float_e5m2_tENS5_IJlSB_lEEESH_SI_NS4_8TiledMMAINS4_8MMA_AtomIJNS4_10MMA_TraitsINS4_19SM100_MMA_F8F6F4_SSEJSH_SH_fSE_SF_NS4_17integral_constantINS4_4UMMA5MajorELSP_0EEESQ_NSN_INSO_7ScaleInELSR_0EEESS_EEEEEENS4_6LayoutISC_NS5_IJNSA_ILi0EEESW_SW_EEEEENS5_IJNS4_10UnderscoreESZ_SZ_EEEEENS4_13SM90_TMA_LOADENS4_14ComposedLayoutINS4_7SwizzleILi2ELi4ELi3EEENS4_18smem_ptr_flag_bitsILi8EEENSV_INS5_IJNSA_ILi8EEESF_EEENS5_IJSF_SB_EEEEEEEvNS4_8identityES12_S1C_vS1D_EENS_8epilogue10collective18CollectiveEpilogueINS1F_23Sm100TmaWarpSpecializedILi1ELi1ELi64ELb0ELb0EEEJSG_NS5_IJNSV_ISE_SB_EENSV_ISF_SB_EEEEESH_SI_SH_SI_NS1F_6fusion15FusionCallbacksIS1J_NS1N_17LinearCombinationISH_fSH_fLNS_15FloatRoundStyleE2EEESG_S1M_JEEENS4_5SM1004TMEM4LOAD26SM100_TMEM_LOAD_32dp32b64xES12_S1C_NS4_39AutoVectorizingCopyWithAssumedAlignmentILi128EEENS4_14SM90_TMA_STOREES1C_S1Y_S1Y_EEEvvEEEEvNT_6ParamsE) ;  /* 0xffffff8c02a47950 */ /* 0x000fea0003c3ffff */
.L_x_127:
[----:B------:R-:W-:-:S00]  /*7170*/  BRA `(.L_x_127) ;  /* 0xfffffffc00fc7947 */ /* 0x000fc0000383ffff */
[----:B------:R-:W-:-:S00]  /*7180*/  NOP ;  /* 0x0000000000007918 */ /* 0x000fc00000000000 */
[----:B------:R-:W-:-:S00]  /*7190*/  NOP ;  /* 0x0000000000007918 */ /* 0x000fc00000000000 */
[----:B------:R-:W-:-:S00]  /*71a0*/  NOP ;  /* 0x0000000000007918 */ /* 0x000fc00000000000 */
[----:B------:R-:W-:-:S00]  /*71b0*/  NOP ;  /* 0x0000000000007918 */ /* 0x000fc00000000000 */
[----:B------:R-:W-:-:S00]  /*71c0*/  NOP ;  /* 0x0000000000007918 */ /* 0x000fc00000000000 */
[----:B------:R-:W-:-:S00]  /*71d0*/  NOP ;  /* 0x0000000000007918 */ /* 0x000fc00000000000 */
[----:B------:R-:W-:-:S00]  /*71e0*/  NOP ;  /* 0x0000000000007918 */ /* 0x000fc00000000000 */
[----:B------:R-:W-:-:S00]  /*71f0*/  NOP ;  /* 0x0000000000007918 */ /* 0x000fc00000000000 */
.L_x_128:


//--------------------- .nv.global.init           --------------------------
	.section	.nv.global.init,"aw",@progbits
.nv.global.init:
	.type		$str$27,@object
	.size		$str$27,($str$28 - $str$27)
$str$27:
        /*0000*/ 	.byte	0x28, 0x61, 0x64, 0x64, 0x72, 0x65, 0x73, 0x73, 0x20, 0x26, 0x20, 0x6d, 0x61, 0x73, 0x6b, 0x29
        /*0010*/ 	.byte	0x20, 0x3d, 0x3d, 0x20, 0x30, 0x00
	.type		$str$28,@object
	.size		$str$28,($str$26 - $str$28)
$str$28:
        /*0016*/ 	.byte	0x2f, 0x74, 0x6d, 0x70, 0x2f, 0x63, 0x75, 0x74, 0x6c, 0x61, 0x73, 0x73, 0x5f, 0x73, 0x77, 0x65
        /*0026*/ 	.byte	0x65, 0x70, 0x5f, 0x73, 0x72, 0x63, 0x2f, 0x69, 0x6e, 0x63, 0x6c, 0x75, 0x64, 0x65, 0x2f, 0x63
        /*0036*/ 	.byte	0x75, 0x74, 0x65, 0x2f, 0x70, 0x6f, 0x69, 0x6e, 0x74, 0x65, 0x72, 0x5f, 0x66, 0x6c, 0x61, 0x67
        /*0046*/ 	.byte	0x67, 0x65, 0x64, 0x2e, 0x68, 0x70, 0x70, 0x00
	.type		$str$26,@object
	.size		$str$26,($str$25 - $str$26)
$str$26:
        /*004e*/ 	.byte	0x2f, 0x74, 0x6d, 0x70, 0x2f, 0x63, 0x75, 0x74, 0x6c, 0x61, 0x73, 0x73, 0x5f, 0x73, 0x77, 0x65
        /*005e*/ 	.byte	0x65, 0x70, 0x5f, 0x73, 0x72, 0x63, 0x2f, 0x69, 0x6e, 0x63, 0x6c, 0x75, 0x64, 0x65, 0x2f, 0x63
        /*006e*/ 	.byte	0x75, 0x74, 0x65, 0x2f, 0x61, 0x74, 0x6f, 0x6d, 0x2f, 0x63, 0x6f, 0x70, 0x79, 0x5f, 0x74, 0x72
        /*007e*/ 	.byte	0x61, 0x69, 0x74, 0x73, 0x5f, 0x73, 0x6d, 0x31, 0x30, 0x30, 0x2e, 0x68, 0x70, 0x70, 0x00
	.type		$str$25,@object
	.size		$str$25,(__unnamed_1 - $str$25)
$str$25:
        /*008d*/ 	.byte	0x28, 0x28, 0x75, 0x69, 0x6e, 0x74, 0x33, 0x32, 0x5f, 0x74, 0x28, 0x74, 0x68, 0x72, 0x65, 0x61
        /*009d*/ 	.byte	0x64, 0x49, 0x64, 0x78, 0x2e, 0x78, 0x29, 0x20, 0x2f, 0x20, 0x33, 0x32, 0x29, 0x20, 0x25, 0x20
        /*00ad*/ 	.byte	0x34, 0x29, 0x20, 0x3d, 0x3d, 0x20, 0x28, 0x28, 0x28, 0x74, 0x6d, 0x65, 0x6d, 0x5f, 0x61, 0x64
        /*00bd*/ 	.byte	0x64, 0x72, 0x20, 0x3e, 0x3e, 0x20, 0x31, 0x36, 0x29, 0x20, 0x2f, 0x20, 0x33, 0x32, 0x29, 0x20
        /*00cd*/ 	.byte	0x25, 0x20, 0x34, 0x29, 0x00
	.type		__unnamed_1,@object
	.size		__unnamed_1,(__unnamed_2 - __unnamed_1)
__unnamed_1:
        /*00d2*/ 	.byte	0x61, 0x75, 0x74, 0x6f, 0x20, 0x63, 0x75, 0x74, 0x65, 0x3a, 0x3a, 0x61, 0x73, 0x5f, 0x70, 0x6f
        /* <DEDUP_REMOVED lines=24> */
        /*0262*/ 	.byte	0x43, 0x3c, 0x38, 0x31, 0x39, 0x32, 0x3e, 0x3e, 0x3e, 0x3e, 0x5d, 0x00
	.type		__unnamed_2,@object
	.size		__unnamed_2,(.L_2 - __unnamed_2)
__unnamed_2:
        /* <DEDUP_REMOVED lines=42> */
        /*050e*/ 	.byte	0x3e, 0x3e, 0x3e, 0x3e, 0x5d, 0x00
.L_2:


//--------------------- .nv.shared._ZN7cutlass13device_kernelINS_4gemm6kernel13GemmUniversalIN4cute5tupleIJiiiiEEENS1_10collective13CollectiveMmaINS1_35MainloopSm100TmaUmmaWarpSpecializedILi4ELi2ELi4ENS5_IJNS4_1CILi1EEESB_SB_EEEEENS5_IJNSA_ILi128EEENSA_ILi64EEESF_EEENS_12float_e5m2_tENS5_IJlSB_lEEESH_SI_NS4_8TiledMMAINS4_8MMA_AtomIJNS4_10MMA_TraitsINS4_19SM100_MMA_F8F6F4_SSEJSH_SH_fSE_SF_NS4_17integral_constantINS4_4UMMA5MajorELSP_0EEESQ_NSN_INSO_7ScaleInELSR_0EEESS_EEEEEENS4_6LayoutISC_NS5_IJNSA_ILi0EEESW_SW_EEEEENS5_IJNS4_10UnderscoreESZ_SZ_EEEEENS4_13SM90_TMA_LOADENS4_14ComposedLayoutINS4_7SwizzleILi2ELi4ELi3EEENS4_18smem_ptr_flag_bitsILi8EEENSV_INS5_IJNSA_ILi8EEESF_EEENS5_IJSF_SB_EEEEEEEvNS4_8identityES12_S1C_vS1D_EENS_8epilogue10collective18CollectiveEpilogueINS1F_23Sm100TmaWarpSpecializedILi1ELi1ELi64ELb0ELb0EEEJSG_NS5_IJNSV_ISE_SB_EENSV_ISF_SB_EEEEESH_SI_SH_SI_NS1F_6fusion15FusionCallbacksIS1J_NS1N_17LinearCombinationISH_fSH_fLNS_15FloatRoundStyleE2EEESG_S1M_JEEENS4_5SM1004TMEM4LOAD26SM100_TMEM_LOAD_32dp32b64xES12_S1C_NS4_39AutoVectorizingCopyWithAssumedAlignmentILi128EEENS4_14SM90_TMA_STOREES1C_S1Y_S1Y_EEEvvEEEEvNT_6ParamsE --------------------------
	.section	.nv.shared._ZN7cutlass13device_kernelINS_4gemm6kernel13GemmUniversalIN4cute5tupleIJiiiiEEENS1_10collective13CollectiveMmaINS1_35MainloopSm100TmaUmmaWarpSpecializedILi4ELi2ELi4ENS5_IJNS4_1CILi1EEESB_SB_EEEEENS5_IJNSA_ILi128EEENSA_ILi64EEESF_EEENS_12float_e5m2_tENS5_IJlSB_lEEESH_SI_NS4_8TiledMMAINS4_8MMA_AtomIJNS4_10MMA_TraitsINS4_19SM100_MMA_F8F6F4_SSEJSH_SH_fSE_SF_NS4_17integral_constantINS4_4UMMA5MajorELSP_0EEESQ_NSN_INSO_7ScaleInELSR_0EEESS_EEEEEENS4_6LayoutISC_NS5_IJNSA_ILi0EEESW_SW_EEEEENS5_IJNS4_10UnderscoreESZ_SZ_EEEEENS4_13SM90_TMA_LOADENS4_14ComposedLayoutINS4_7SwizzleILi2ELi4ELi3EEENS4_18smem_ptr_flag_bitsILi8EEENSV_INS5_IJNSA_ILi8EEESF_EEENS5_IJSF_SB_EEEEEEEvNS4_8identityES12_S1C_vS1D_EENS_8epilogue10collective18CollectiveEpilogueINS1F_23Sm100TmaWarpSpecializedILi1ELi1ELi64ELb0ELb0EEEJSG_NS5_IJNSV_ISE_SB_EENSV_ISF_SB_EEEEESH_SI_SH_SI_NS1F_6fusion15FusionCallbacksIS1J_NS1N_17LinearCombinationISH_fSH_fLNS_15FloatRoundStyleE2EEESG_S1M_JEEENS4_5SM1004TMEM4LOAD26SM100_TMEM_LOAD_32dp32b64xES12_S1C_NS4_39AutoVectorizingCopyWithAssumedAlignmentILi128EEENS4_14SM90_TMA_STOREES1C_S1Y_S1Y_EEEvvEEEEvNT_6ParamsE,"aw",@nobits
	.sectionflags	@""
	.align	16
	.zero		1024


//--------------------- .nv.shared.reserved.0     --------------------------
	.section	.nv.shared.reserved.0,"aw",@nobits
	.weak		__nv_reservedSMEM_offset_0_alias
	.size		__nv_reservedSMEM_offset_0_alias, 0, 64
	.other		__nv_reservedSMEM_offset_0_alias,@"STO_CUDA_RESERVED_SHARED STV_DEFAULT"
__nv_reservedSMEM_offset_0_alias:
	.zero		0
.nv.shared.reserved.0:
	.zero		64
	.weak		__nv_reservedSMEM_tcgen05_partition
	.type		__nv_reservedSMEM_tcgen05_partition,@object
	.size		__nv_reservedSMEM_tcgen05_partition,(.L_0 - __nv_reservedSMEM_tcgen05_partition)
__nv_reservedSMEM_tcgen05_partition:
	.zero		32
.L_0:


//--------------------- .nv.global                --------------------------
	.section	.nv.global,"aw",@nobits
.nv.global:
	.type		_ZN39_INTERNAL_6e4876e1_4_k_cu_bba0172f_82514cute1_E,@object
	.size		_ZN39_INTERNAL_6e4876e1_4_k_cu_bba0172f_82514cute1_E,(_ZN39_INTERNAL_6e4876e1_4_k_cu_bba0172f_82514cuda3std3__45__cpo6cbeginE - _ZN39_INTERNAL_6e4876e1_4_k_cu_bba0172f_82514cute1_E)
_ZN39_INTERNAL_6e4876e1_4_k_cu_bba0172f_82514cute1_E:
	.zero		1
	.type		_ZN39_INTERNAL_6e4876e1_4_k_cu_bba0172f_82514cuda3std3__45__cpo6cbeginE,@object
	.size		_ZN39_INTERNAL_6e4876e1_4_k_cu_bba0172f_82514cuda3std3__45__cpo6cbeginE,(_ZN39_INTERNAL_6e4876e1_4_k_cu_bba0172f_82514cuda3std3__48in_placeE - _ZN39_INTERNAL_6e4876e1_4_k_cu_bba0172f_82514cuda3std3__45__cpo6cbeginE)
_ZN39_INTERNAL_6e4876e1_4_k_cu_bba0172f_82514cuda3std3__45__cpo6cbeginE:
	.zero		1
	.type		_ZN39_INTERNAL_6e4876e1_4_k_cu_bba0172f_82514cuda3std3__48in_placeE,@object
	.size		_ZN39_INTERNAL_6e4876e1_4_k_cu_bba0172f_82514cuda3std3__48in_placeE,(_ZN39_INTERNAL_6e4876e1_4_k_cu_bba0172f_82514cuda3std6ranges3__45__cpo9iter_moveE - _ZN39_INTERNAL_6e4876e1_4_k_cu_bba0172f_82514cuda3std3__48in_placeE)
_ZN39_INTERNAL_6e4876e1_4_k_cu_bba0172f_82514cuda3std3__48in_placeE:
	.zero		1
	.type		_ZN39_INTERNAL_6e4876e1_4_k_cu_bba0172f_82514cuda3std6ranges3__45__cpo9iter_moveE,@object
	.size		_ZN39_INTERNAL_6e4876e1_4_k_cu_bba0172f_82514cuda3std6ranges3__45__cpo9iter_moveE,(_ZN39_INTERNAL_6e4876e1_4_k_cu_bba0172f_82514cuda3std3__45__cpo5beginE - _ZN39_INTERNAL_6e4876e1_4_k_cu_bba0172f_82514cuda3std6ranges3__45__cpo9iter_moveE)
_ZN39_INTERNAL_6e4876e1_4_k_cu_bba0172f_82514cuda3std6ranges3__45__cpo9iter_moveE:
	.zero		1
	.type		_ZN39_INTERNAL_6e4876e1_4_k_cu_bba0172f_82514cuda3std3__45__cpo5beginE,@object
	.size		_ZN39_INTERNAL_6e4876e1_4_k_cu_bba0172f_82514cuda3std3__45__cpo5beginE,(_ZN39_INTERNAL_6e4876e1_4_k_cu_bba0172f_82514cuda3std3__441_GLOBAL__N__6e4876e1_4_k_cu_bba0172f_82516ignoreE - _ZN39_INTERNAL_6e4876e1_4_k_cu_bba0172f_82514cuda3std3__45__cpo5beginE)
_ZN39_INTERNAL_6e4876e1_4_k_cu_bba0172f_82514cuda3std3__45__cpo5beginE:
	.zero		1
	.type		_ZN39_INTERNAL_6e4876e1_4_k_cu_bba0172f_82514cuda3std3__441_GLOBAL__N__6e4876e1_4_k_cu_bba0172f_82516ignoreE,@object
	.size		_ZN39_INTERNAL_6e4876e1_4_k_cu_bba0172f_82514cuda3std3__441_GLOBAL__N__6e4876e1_4_k_cu_bba0172f_82516ignoreE,(_ZN39_INTERNAL_6e4876e1_4_k_cu_bba0172f_82514cute7productE - _ZN39_INTERNAL_6e4876e1_4_k_cu_bba0172f_82514cuda3std3__441_GLOBAL__N__6e4876e1_4_k_cu_bba0172f_82516ignoreE)
_ZN39_INTERNAL_6e4876e1_4_k_cu_bba0172f_82514cuda3std3__441_GLOBAL__N__6e4876e1_4_k_cu_bba0172f_82516ignoreE:
	.zero		1
	.type		_ZN39_INTERNAL_6e4876e1_4_k_cu_bba0172f_82514cute7productE,@object
	.size		_ZN39_INTERNAL_6e4876e1_4_k_cu_bba0172f_82514cute7productE,(_ZN39_INTERNAL_6e4876e1_4_k_cu_bba0172f_82514cuda3std3__45__cpo3endE - _ZN39_INTERNAL_6e4876e1_4_k_cu_bba0172f_82514cute7productE)
_ZN39_INTERNAL_6e4876e1_4_k_cu_bba0172f_82514cute7productE:
	.zero		1
	.type		_ZN39_INTERNAL_6e4876e1_4_k_cu_bba0172f_82514cuda3std3__45__cpo3endE,@object
	.size		_ZN39_INTERNAL_6e4876e1_4_k_cu_bba0172f_82514cuda3std3__45__cpo3endE,(_ZN39_INTERNAL_6e4876e1_4_k_cu_bba0172f_82514cuda3std3__419piecewise_constructE - _ZN39_INTERNAL_6e4876e1_4_k_cu_bba0172f_82514cuda3std3__45__cpo3endE)
_ZN39_INTERNAL_6e4876e1_4_k_cu_bba0172f_82514cuda3std3__45__cpo3endE:
	.zero		1
	.type		_ZN39_INTERNAL_6e4876e1_4_k_cu_bba0172f_82514cuda3std3__419piecewise_constructE,@object
	.size		_ZN39_INTERNAL_6e4876e1_4_k_cu_bba0172f_82514cuda3std3__419piecewise_constructE,(_ZN39_INTERNAL_6e4876e1_4_k_cu_bba0172f_82514cuda3std3__45__cpo4cendE - _ZN39_INTERNAL_6e4876e1_4_k_cu_bba0172f_82514cuda3std3__419piecewise_constructE)
_ZN39_INTERNAL_6e4876e1_4_k_cu_bba0172f_82514cuda3std3__419piecewise_constructE:
	.zero		1
	.type		_ZN39_INTERNAL_6e4876e1_4_k_cu_bba0172f_82514cuda3std3__45__cpo4cendE,@object
	.size		_ZN39_INTERNAL_6e4876e1_4_k_cu_bba0172f_82514cuda3std3__45__cpo4cendE,(_ZN39_INTERNAL_6e4876e1_4_k_cu_bba0172f_82514cuda3std6ranges3__45__cpo4swapE - _ZN39_INTERNAL_6e4876e1_4_k_cu_bba0172f_82514cuda3std3__45__cpo4cendE)
_ZN39_INTERNAL_6e4876e1_4_k_cu_bba0172f_82514cuda3std3__45__cpo4cendE:
	.zero		1
	.type		_ZN39_INTERNAL_6e4876e1_4_k_cu_bba0172f_82514cuda3std6ranges3__45__cpo4swapE,@object
	.size		_ZN39_INTERNAL_6e4876e1_4_k_cu_bba0172f_82514cuda3std6ranges3__45__cpo4swapE,(.L_10 - _ZN39_INTERNAL_6e4876e1_4_k_cu_bba0172f_82514cuda3std6ranges3__45__cpo4swapE)
_ZN39_INTERNAL_6e4876e1_4_k_cu_bba0172f_82514cuda3std6ranges3__45__cpo4swapE:
	.zero		1
.L_10:


//--------------------- .nv.constant0._ZN7cutlass13device_kernelINS_4gemm6kernel13GemmUniversalIN4cute5tupleIJiiiiEEENS1_10collective13CollectiveMmaINS1_35MainloopSm100TmaUmmaWarpSpecializedILi4ELi2ELi4ENS5_IJNS4_1CILi1EEESB_SB_EEEEENS5_IJNSA_ILi128EEENSA_ILi64EEESF_EEENS_12float_e5m2_tENS5_IJlSB_lEEESH_SI_NS4_8TiledMMAINS4_8MMA_AtomIJNS4_10MMA_TraitsINS4_19SM100_MMA_F8F6F4_SSEJSH_SH_fSE_SF_NS4_17integral_constantINS4_4UMMA5MajorELSP_0EEESQ_NSN_INSO_7ScaleInELSR_0EEESS_EEEEEENS4_6LayoutISC_NS5_IJNSA_ILi0EEESW_SW_EEEEENS5_IJNS4_10UnderscoreESZ_SZ_EEEEENS4_13SM90_TMA_LOADENS4_14ComposedLayoutINS4_7SwizzleILi2ELi4ELi3EEENS4_18smem_ptr_flag_bitsILi8EEENSV_INS5_IJNSA_ILi8EEESF_EEENS5_IJSF_SB_EEEEEEEvNS4_8identityES12_S1C_vS1D_EENS_8epilogue10collective18CollectiveEpilogueINS1F_23Sm100TmaWarpSpecializedILi1ELi1ELi64ELb0ELb0EEEJSG_NS5_IJNSV_ISE_SB_EENSV_ISF_SB_EEEEESH_SI_SH_SI_NS1F_6fusion15FusionCallbacksIS1J_NS1N_17LinearCombinationISH_fSH_fLNS_15FloatRoundStyleE2EEESG_S1M_JEEENS4_5SM1004TMEM4LOAD26SM100_TMEM_LOAD_32dp32b64xES12_S1C_NS4_39AutoVectorizingCopyWithAssumedAlignmentILi128EEENS4_14SM90_TMA_STOREES1C_S1Y_S1Y_EEEvvEEEEvNT_6ParamsE --------------------------
	.section	.nv.constant0._ZN7cutlass13device_kernelINS_4gemm6kernel13GemmUniversalIN4cute5tupleIJiiiiEEENS1_10collective13CollectiveMmaINS1_35MainloopSm100TmaUmmaWarpSpecializedILi4ELi2ELi4ENS5_IJNS4_1CILi1EEESB_SB_EEEEENS5_IJNSA_ILi128EEENSA_ILi64EEESF_EEENS_12float_e5m2_tENS5_IJlSB_lEEESH_SI_NS4_8TiledMMAINS4_8MMA_AtomIJNS4_10MMA_TraitsINS4_19SM100_MMA_F8F6F4_SSEJSH_SH_fSE_SF_NS4_17integral_constantINS4_4UMMA5MajorELSP_0EEESQ_NSN_INSO_7ScaleInELSR_0EEESS_EEEEEENS4_6LayoutISC_NS5_IJNSA_ILi0EEESW_SW_EEEEENS5_IJNS4_10UnderscoreESZ_SZ_EEEEENS4_13SM90_TMA_LOADENS4_14ComposedLayoutINS4_7SwizzleILi2ELi4ELi3EEENS4_18smem_ptr_flag_bitsILi8EEENSV_INS5_IJNSA_ILi8EEESF_EEENS5_IJSF_SB_EEEEEEEvNS4_8identityES12_S1C_vS1D_EENS_8epilogue10collective18CollectiveEpilogueINS1F_23Sm100TmaWarpSpecializedILi1ELi1ELi64ELb0ELb0EEEJSG_NS5_IJNSV_ISE_SB_EENSV_ISF_SB_EEEEESH_SI_SH_SI_NS1F_6fusion15FusionCallbacksIS1J_NS1N_17LinearCombinationISH_fSH_fLNS_15FloatRoundStyleE2EEESG_S1M_JEEENS4_5SM1004TMEM4LOAD26SM100_TMEM_LOAD_32dp32b64xES12_S1C_NS4_39AutoVectorizingCopyWithAssumedAlignmentILi128EEENS4_14SM90_TMA_STOREES1C_S1Y_S1Y_EEEvvEEEEvNT_6ParamsE,"a",@progbits
	.sectionflags	@""
	.align	4
.nv.constant0._ZN7cutlass13device_kernelINS_4gemm6kernel13GemmUniversalIN4cute5tupleIJiiiiEEENS1_10collective13CollectiveMmaINS1_35MainloopSm100TmaUmmaWarpSpecializedILi4ELi2ELi4ENS5_IJNS4_1CILi1EEESB_SB_EEEEENS5_IJNSA_ILi128EEENSA_ILi64EEESF_EEENS_12float_e5m2_tENS5_IJlSB_lEEESH_SI_NS4_8TiledMMAINS4_8MMA_AtomIJNS4_10MMA_TraitsINS4_19SM100_MMA_F8F6F4_SSEJSH_SH_fSE_SF_NS4_17integral_constantINS4_4UMMA5MajorELSP_0EEESQ_NSN_INSO_7ScaleInELSR_0EEESS_EEEEEENS4_6LayoutISC_NS5_IJNSA_ILi0EEESW_SW_EEEEENS5_IJNS4_10UnderscoreESZ_SZ_EEEEENS4_13SM90_TMA_LOADENS4_14ComposedLayoutINS4_7SwizzleILi2ELi4ELi3EEENS4_18smem_ptr_flag_bitsILi8EEENSV_INS5_IJNSA_ILi8EEESF_EEENS5_IJSF_SB_EEEEEEEvNS4_8identityES12_S1C_vS1D_EENS_8epilogue10collective18CollectiveEpilogueINS1F_23Sm100TmaWarpSpecializedILi1ELi1ELi64ELb0ELb0EEEJSG_NS5_IJNSV_ISE_SB_EENSV_ISF_SB_EEEEESH_SI_SH_SI_NS1F_6fusion15FusionCallbacksIS1J_NS1N_17LinearCombinationISH_fSH_fLNS_15FloatRoundStyleE2EEESG_S1M_JEEENS4_5SM1004TMEM4LOAD26SM100_TMEM_LOAD_32dp32b64xES12_S1C_NS4_39AutoVectorizingCopyWithAssumedAlignmentILi128EEENS4_14SM90_TMA_STOREES1C_S1Y_S1Y_EEEvvEEEEvNT_6ParamsE:
	.zero		2944


//--------------------- SYMBOLS --------------------------

	.type		.nv.reservedSmem.offset0,@object
	.size		.nv.reservedSmem.offset0,0x4
	.type		.nv.reservedSmem.cap,@object
	.size		.nv.reservedSmem.cap,0x4
	.type		__assertfail,@function
